	.target	sm_90a

	.elftype	@"ET_EXEC"


//--------------------- .note.nv.tkinfo           --------------------------
	.section	.note.nv.tkinfo,"",@"SHT_NOTE"
	.sectionflags	@"SHF_NOTE_NV_TKINFO"
	.tkinfo
        /*0018*/ 	.word	0x00000002
        /*0030*/ 	.string	""
        /*0030*/ 	.string	"ptxas"
        /*0030*/ 	.string	"Cuda compilation tools, release 13.0, V13.0.88"
        /*0030*/ 	.string	"Build cuda_13.0.r13.0/compiler.36424714_0"
        /*0030*/ 	.string	"-arch sm_90a -m 64 "



//--------------------- .note.nv.cuinfo           --------------------------
	.section	.note.nv.cuinfo,"",@"SHT_NOTE"
	.sectionflags	@"SHF_NOTE_NV_CUINFO"
        /*0018*/ 	.short	0x0002
        /*001a*/ 	.short	0x005a
        /*001c*/ 	.short	0x0082
	.zero		2


//--------------------- .nv.info                  --------------------------
	.section	.nv.info,"",@"SHT_CUDA_INFO"
	.align	4


	//----- nvinfo : EIATTR_REGCOUNT
	.align		4
        /*0000*/ 	.byte	0x04, 0x2f
        /*0002*/ 	.short	(.L_12 - .L_11)
	.align		4
.L_11:
        /*0004*/ 	.word	index@(_ZN7cutlass13device_kernelINS_4gemm6kernel13GemmUniversalIN4cute5tupleIJiiiiEEENS1_10collective13CollectiveMmaINS1_37MainloopSm90TmaGmmaWarpSpecializedFP8ILi4ENS5_IJNS4_1CILi2EEESB_NSA_ILi1EEEEEENS1_35KernelTmaWarpSpecializedCooperativeEEENS5_IJNSA_ILi128EEESG_SG_EEENS_12float_e4m3_tENS5_IJlSC_lEEESI_SJ_NS4_8TiledMMAINS4_8MMA_AtomIJNS4_4SM904GMMA31MMA_64x128x32_F32E4M3E4M3_SS_TNILNSN_7ScaleInE1ELSP_1EEEEEENS4_6LayoutINS5_IJSB_SC_SC_EEENS5_IJSC_NSA_ILi0EEESU_EEEEENS5_IJNS4_10UnderscoreESX_SX_EEEEENS4_23SM90_TMA_LOAD_MULTICASTENS4_14ComposedLayoutINS4_7SwizzleILi3ELi4ELi3EEENS4_18smem_ptr_flag_bitsILi8EEENSS_INS5_IJNSA_ILi8EEESG_EEENS5_IJSG_SC_EEEEEEEvNS4_8identityES10_S1A_vS1B_EENS_8epilogue10collective6detail29Sm90TmaWarpSpecializedAdapterINS1E_15DefaultEpilogueISI_SJ_SJ_NS1D_6thread17LinearCombinationISI_Li1EffLNS1I_9ScaleType4KindE0ELNS_15FloatRoundStyleE2ESI_EENS1_15EpilogueDefaultEEEEEvvEEEEvNT_6ParamsE)
        /*0008*/ 	.word	0x000000a8


	//----- nvinfo : EIATTR_FRAME_SIZE
	.align		4
.L_12:
        /*000c*/ 	.byte	0x04, 0x11
        /*000e*/ 	.short	(.L_14 - .L_13)
	.align		4
.L_13:
        /*0010*/ 	.word	index@(_ZN7cutlass13device_kernelINS_4gemm6kernel13GemmUniversalIN4cute5tupleIJiiiiEEENS1_10collective13CollectiveMmaINS1_37MainloopSm90TmaGmmaWarpSpecializedFP8ILi4ENS5_IJNS4_1CILi2EEESB_NSA_ILi1EEEEEENS1_35KernelTmaWarpSpecializedCooperativeEEENS5_IJNSA_ILi128EEESG_SG_EEENS_12float_e4m3_tENS5_IJlSC_lEEESI_SJ_NS4_8TiledMMAINS4_8MMA_AtomIJNS4_4SM904GMMA31MMA_64x128x32_F32E4M3E4M3_SS_TNILNSN_7ScaleInE1ELSP_1EEEEEENS4_6LayoutINS5_IJSB_SC_SC_EEENS5_IJSC_NSA_ILi0EEESU_EEEEENS5_IJNS4_10UnderscoreESX_SX_EEEEENS4_23SM90_TMA_LOAD_MULTICASTENS4_14ComposedLayoutINS4_7SwizzleILi3ELi4ELi3EEENS4_18smem_ptr_flag_bitsILi8EEENSS_INS5_IJNSA_ILi8EEESG_EEENS5_IJSG_SC_EEEEEEEvNS4_8identityES10_S1A_vS1B_EENS_8epilogue10collective6detail29Sm90TmaWarpSpecializedAdapterINS1E_15DefaultEpilogueISI_SJ_SJ_NS1D_6thread17LinearCombinationISI_Li1EffLNS1I_9ScaleType4KindE0ELNS_15FloatRoundStyleE2ESI_EENS1_15EpilogueDefaultEEEEEvvEEEEvNT_6ParamsE)
        /*0014*/ 	.word	0x00000000


	//----- nvinfo : EIATTR_MIN_STACK_SIZE
	.align		4
.L_14:
        /*0018*/ 	.byte	0x04, 0x12
        /*001a*/ 	.short	(.L_16 - .L_15)
	.align		4
.L_15:
        /*001c*/ 	.word	index@(_ZN7cutlass13device_kernelINS_4gemm6kernel13GemmUniversalIN4cute5tupleIJiiiiEEENS1_10collective13CollectiveMmaINS1_37MainloopSm90TmaGmmaWarpSpecializedFP8ILi4ENS5_IJNS4_1CILi2EEESB_NSA_ILi1EEEEEENS1_35KernelTmaWarpSpecializedCooperativeEEENS5_IJNSA_ILi128EEESG_SG_EEENS_12float_e4m3_tENS5_IJlSC_lEEESI_SJ_NS4_8TiledMMAINS4_8MMA_AtomIJNS4_4SM904GMMA31MMA_64x128x32_F32E4M3E4M3_SS_TNILNSN_7ScaleInE1ELSP_1EEEEEENS4_6LayoutINS5_IJSB_SC_SC_EEENS5_IJSC_NSA_ILi0EEESU_EEEEENS5_IJNS4_10UnderscoreESX_SX_EEEEENS4_23SM90_TMA_LOAD_MULTICASTENS4_14ComposedLayoutINS4_7SwizzleILi3ELi4ELi3EEENS4_18smem_ptr_flag_bitsILi8EEENSS_INS5_IJNSA_ILi8EEESG_EEENS5_IJSG_SC_EEEEEEEvNS4_8identityES10_S1A_vS1B_EENS_8epilogue10collective6detail29Sm90TmaWarpSpecializedAdapterINS1E_15DefaultEpilogueISI_SJ_SJ_NS1D_6thread17LinearCombinationISI_Li1EffLNS1I_9ScaleType4KindE0ELNS_15FloatRoundStyleE2ESI_EENS1_15EpilogueDefaultEEEEEvvEEEEvNT_6ParamsE)
        /*0020*/ 	.word	0x00000000
.L_16:


//--------------------- .nv.compat                --------------------------
	.section	.nv.compat,"",@"SHT_CUDA_COMPAT_INFO"
	.align	4
        /*0000*/ 	.byte	0x02, 0x09, 0x01, 0x00, 0x02, 0x02, 0x04, 0x00, 0x02, 0x05, 0x05, 0x00, 0x03, 0x07, 0x01, 0x01
        /*0010*/ 	.byte	0x02, 0x03, 0x01, 0x00, 0x02, 0x06, 0x01, 0x00, 0x04, 0x0b, 0x08, 0x00, 0x00, 0x00, 0x00, 0x00
        /*0020*/ 	.byte	0x00, 0x00, 0x00, 0x00


//--------------------- .nv.info._ZN7cutlass13device_kernelINS_4gemm6kernel13GemmUniversalIN4cute5tupleIJiiiiEEENS1_10collective13CollectiveMmaINS1_37MainloopSm90TmaGmmaWarpSpecializedFP8ILi4ENS5_IJNS4_1CILi2EEESB_NSA_ILi1EEEEEENS1_35KernelTmaWarpSpecializedCooperativeEEENS5_IJNSA_ILi128EEESG_SG_EEENS_12float_e4m3_tENS5_IJlSC_lEEESI_SJ_NS4_8TiledMMAINS4_8MMA_AtomIJNS4_4SM904GMMA31MMA_64x128x32_F32E4M3E4M3_SS_TNILNSN_7ScaleInE1ELSP_1EEEEEENS4_6LayoutINS5_IJSB_SC_SC_EEENS5_IJSC_NSA_ILi0EEESU_EEEEENS5_IJNS4_10UnderscoreESX_SX_EEEEENS4_23SM90_TMA_LOAD_MULTICASTENS4_14ComposedLayoutINS4_7SwizzleILi3ELi4ELi3EEENS4_18smem_ptr_flag_bitsILi8EEENSS_INS5_IJNSA_ILi8EEESG_EEENS5_IJSG_SC_EEEEEEEvNS4_8identityES10_S1A_vS1B_EENS_8epilogue10collective6detail29Sm90TmaWarpSpecializedAdapterINS1E_15DefaultEpilogueISI_SJ_SJ_NS1D_6thread17LinearCombinationISI_Li1EffLNS1I_9ScaleType4KindE0ELNS_15FloatRoundStyleE2ESI_EENS1_15EpilogueDefaultEEEEEvvEEEEvNT_6ParamsE --------------------------
	.section	.nv.info._ZN7cutlass13device_kernelINS_4gemm6kernel13GemmUniversalIN4cute5tupleIJiiiiEEENS1_10collective13CollectiveMmaINS1_37MainloopSm90TmaGmmaWarpSpecializedFP8ILi4ENS5_IJNS4_1CILi2EEESB_NSA_ILi1EEEEEENS1_35KernelTmaWarpSpecializedCooperativeEEENS5_IJNSA_ILi128EEESG_SG_EEENS_12float_e4m3_tENS5_IJlSC_lEEESI_SJ_NS4_8TiledMMAINS4_8MMA_AtomIJNS4_4SM904GMMA31MMA_64x128x32_F32E4M3E4M3_SS_TNILNSN_7ScaleInE1ELSP_1EEEEEENS4_6LayoutINS5_IJSB_SC_SC_EEENS5_IJSC_NSA_ILi0EEESU_EEEEENS5_IJNS4_10UnderscoreESX_SX_EEEEENS4_23SM90_TMA_LOAD_MULTICASTENS4_14ComposedLayoutINS4_7SwizzleILi3ELi4ELi3EEENS4_18smem_ptr_flag_bitsILi8EEENSS_INS5_IJNSA_ILi8EEESG_EEENS5_IJSG_SC_EEEEEEEvNS4_8identityES10_S1A_vS1B_EENS_8epilogue10collective6detail29Sm90TmaWarpSpecializedAdapterINS1E_15DefaultEpilogueISI_SJ_SJ_NS1D_6thread17LinearCombinationISI_Li1EffLNS1I_9ScaleType4KindE0ELNS_15FloatRoundStyleE2ESI_EENS1_15EpilogueDefaultEEEEEvvEEEEvNT_6ParamsE,"",@"SHT_CUDA_INFO"
	.sectionflags	@""
	.align	4


	//----- nvinfo : EIATTR_CUDA_API_VERSION
	.align		4
        /*0000*/ 	.byte	0x04, 0x37
        /*0002*/ 	.short	(.L_18 - .L_17)
.L_17:
        /*0004*/ 	.word	0x00000082


	//----- nvinfo : EIATTR_KPARAM_INFO
	.align		4
.L_18:
        /*0008*/ 	.byte	0x04, 0x17
        /*000a*/ 	.short	(.L_20 - .L_19)
.L_19:
        /*000c*/ 	.word	0x00000000
        /*0010*/ 	.short	0x0000
        /*0012*/ 	.short	0x0070
        /*0014*/ 	.byte	0x00, 0xf0, 0x01, 0x10


	//----- nvinfo : EIATTR_SPARSE_MMA_MASK
	.align		4
.L_20:
        /*0018*/ 	.byte	0x03, 0x50
        /*001a*/ 	.short	0x0000


	//----- nvinfo : EIATTR_MAXREG_COUNT
	.align		4
        /*001c*/ 	.byte	0x03, 0x1b
        /*001e*/ 	.short	0x00a8


	//----- nvinfo : EIATTR_NUM_BARRIERS
	.align		4
        /*0020*/ 	.byte	0x02, 0x4c
        /*0022*/ 	.byte	0x01
	.zero		1


	//----- nvinfo : EIATTR_MERCURY_ISA_VERSION
	.align		4
        /*0024*/ 	.byte	0x03, 0x5f
        /*0026*/ 	.short	0x0101


	//----- nvinfo : EIATTR_INT_WARP_WIDE_INSTR_OFFSETS
	.align		4
        /*0028*/ 	.byte	0x04, 0x31
        /*002a*/ 	.short	(.L_22 - .L_21)


	//   ....[0]....
.L_21:
        /*002c*/ 	.word	0x000004a0


	//   ....[1]....
        /*0030*/ 	.word	0x000004d0


	//   ....[2]....
        /*0034*/ 	.word	0x00000650


	//   ....[3]....
        /*0038*/ 	.word	0x00002ef0


	//----- nvinfo : EIATTR_COOP_GROUP_MASK_REGIDS
	.align		4
.L_22:
        /*003c*/ 	.byte	0x04, 0x29
        /*003e*/ 	.short	(.L_24 - .L_23)


	//   ....[0]....
.L_23:
        /*0040*/ 	.word	0xffffffff


	//   ....[1]....
        /*0044*/ 	.word	0xffffffff


	//   ....[2]....
        /*0048*/ 	.word	0xffffffff


	//   ....[3]....
        /*004c*/ 	.word	0xffffffff


	//   ....[4]....
        /*0050*/ 	.word	0xffffffff


	//   ....[5]....
        /*0054*/ 	.word	0xffffffff


	//----- nvinfo : EIATTR_COOP_GROUP_INSTR_OFFSETS
	.align		4
.L_24:
        /*0058*/ 	.byte	0x04, 0x28
        /*005a*/ 	.short	(.L_26 - .L_25)


	//   ....[0]....
.L_25:
        /*005c*/ 	.word	0x00000060


	//   ....[1]....
        /*0060*/ 	.word	0x00000070


	//   ....[2]....
        /*0064*/ 	.word	0x00000130


	//   ....[3]....
        /*0068*/ 	.word	0x000002d0


	//   ....[4]....
        /*006c*/ 	.word	0x000007f0


	//   ....[5]....
        /*0070*/ 	.word	0x00001270


	//----- nvinfo : EIATTR_REG_RECONFIG
	.align		4
.L_26:
        /*0074*/ 	.byte	0x01, 0x54
	.zero		2


	//----- nvinfo : EIATTR_MBARRIER_INSTR_OFFSETS
	.align		4
        /*0078*/ 	.byte	0x04, 0x39
        /*007a*/ 	.short	(.L_28 - .L_27)


	//   ....[0]....
.L_27:
        /*007c*/ 	.word	0x00000230
        /*0080*/ 	.word	0x000000ff
        /*0084*/ 	.word	0x00000000
        /*0088*/ 	.short	0x0100
        /*008a*/ 	.byte	0x08
	.zero		1


	//   ....[1]....
        /*008c*/ 	.word	0x00000240
        /*0090*/ 	.word	0x000000ff
        /*0094*/ 	.word	0x00000020
        /*0098*/ 	.short	0x0100
        /*009a*/ 	.byte	0x08
	.zero		1


	//   ....[2]....
        /*009c*/ 	.word	0x00000250
        /*00a0*/ 	.word	0x000000ff
        /*00a4*/ 	.word	0x00000008
        /*00a8*/ 	.short	0x0100
        /*00aa*/ 	.byte	0x08
	.zero		1


	//   ....[3]....
        /*00ac*/ 	.word	0x00000260
        /*00b0*/ 	.word	0x000000ff
        /*00b4*/ 	.word	0x00000028
        /*00b8*/ 	.short	0x0100
        /*00ba*/ 	.byte	0x08
	.zero		1


	//   ....[4]....
        /*00bc*/ 	.word	0x00000270
        /*00c0*/ 	.word	0x000000ff
        /*00c4*/ 	.word	0x00000010
        /*00c8*/ 	.short	0x0100
        /*00ca*/ 	.byte	0x08
	.zero		1


	//   ....[5]....
        /*00cc*/ 	.word	0x00000280
        /*00d0*/ 	.word	0x000000ff
        /*00d4*/ 	.word	0x00000030
        /*00d8*/ 	.short	0x0100
        /*00da*/ 	.byte	0x08
	.zero		1


	//   ....[6]....
        /*00dc*/ 	.word	0x00000290
        /*00e0*/ 	.word	0x000000ff
        /*00e4*/ 	.word	0x00000018
        /*00e8*/ 	.short	0x0100
        /*00ea*/ 	.byte	0x08
	.zero		1


	//   ....[7]....
        /*00ec*/ 	.word	0x000002a0
        /*00f0*/ 	.word	0x000000ff
        /*00f4*/ 	.word	0x00000038
        /*00f8*/ 	.short	0x0100
        /*00fa*/ 	.byte	0x08
	.zero		1


	//   ....[8]....
        /*00fc*/ 	.word	0x000006e0
        /*0100*/ 	.word	0x000000ff
        /*0104*/ 	.word	0x00000050
        /*0108*/ 	.short	0x0100
        /*010a*/ 	.byte	0x06
	.zero		1


	//   ....[9]....
        /*010c*/ 	.word	0x00000780
        /*0110*/ 	.word	0x000000ff
        /*0114*/ 	.word	0x00000058
        /*0118*/ 	.short	0x0100
        /*011a*/ 	.byte	0x06
	.zero		1


	//   ....[10]....
        /*011c*/ 	.word	0x000017a0
        /*0120*/ 	.word	0x000000ff
        /*0124*/ 	.word	0x00000000
        /*0128*/ 	.short	0x010a
        /*012a*/ 	.byte	0x06
	.zero		1


	//   ....[11]....
        /*012c*/ 	.word	0x000017e0
        /*0130*/ 	.word	0x000000ff
        /*0134*/ 	.word	0x00000000
        /*0138*/ 	.short	0x010a
        /*013a*/ 	.byte	0x06
	.zero		1


	//   ....[12]....
        /*013c*/ 	.word	0x000021d0
        /*0140*/ 	.word	0x000000ff
        /*0144*/ 	.word	0x00000000
        /*0148*/ 	.short	0x010a
        /*014a*/ 	.byte	0x0c
	.zero		1


	//   ....[13]....
        /*014c*/ 	.word	0x00002210
        /*0150*/ 	.word	0x000000ff
        /*0154*/ 	.word	0x00000000
        /*0158*/ 	.short	0x010a
        /*015a*/ 	.byte	0x0c
	.zero		1


	//   ....[14]....
        /*015c*/ 	.word	0x00002900
        /*0160*/ 	.word	0x0000008c
        /*0164*/ 	.word	0x00000000
        /*0168*/ 	.short	0x0101
        /*016a*/ 	.byte	0x3f
	.zero		1


	//   ....[15]....
        /*016c*/ 	.word	0x00002f70
        /*0170*/ 	.word	0x0000000c
        /*0174*/ 	.word	0x00000000
        /*0178*/ 	.short	0x0101
        /*017a*/ 	.byte	0x3f
	.zero		1


	//   ....[16]....
        /*017c*/ 	.word	0x00008940
        /*0180*/ 	.word	0x00000013
        /*0184*/ 	.word	0x00000020
        /*0188*/ 	.short	0x010a
        /*018a*/ 	.byte	0x3f
	.zero		1


	//   ....[17]....
        /*018c*/ 	.word	0x00008d10
        /*0190*/ 	.word	0x00000006
        /*0194*/ 	.word	0x00000058
        /*0198*/ 	.short	0x0101
        /*019a*/ 	.byte	0x3f
	.zero		1


	//   ....[18]....
        /*019c*/ 	.word	0x00009410
        /*01a0*/ 	.word	0x00000005
        /*01a4*/ 	.word	0x00000000
        /*01a8*/ 	.short	0x010a
        /*01aa*/ 	.byte	0x3f
	.zero		1


	//   ....[19]....
        /*01ac*/ 	.word	0x00009490
        /*01b0*/ 	.word	0x00000007
        /*01b4*/ 	.word	0x00000000
        /*01b8*/ 	.short	0x010a
        /*01ba*/ 	.byte	0x3f
	.zero		1


	//   ....[20]....
        /*01bc*/ 	.word	0x00009520
        /*01c0*/ 	.word	0x00000006
        /*01c4*/ 	.word	0x00000000
        /*01c8*/ 	.short	0x010a
        /*01ca*/ 	.byte	0x3f
	.zero		1


	//   ....[21]....
        /*01cc*/ 	.word	0x000095b0
        /*01d0*/ 	.word	0x00000003
        /*01d4*/ 	.word	0x00000000
        /*01d8*/ 	.short	0x010a
        /*01da*/ 	.byte	0x3f
	.zero		1


	//   ....[22]....
        /*01dc*/ 	.word	0x00009620
        /*01e0*/ 	.word	0x0000000d
        /*01e4*/ 	.word	0x00000000
        /*01e8*/ 	.short	0x010a
        /*01ea*/ 	.byte	0x3f
	.zero		1


	//   ....[23]....
        /*01ec*/ 	.word	0x00009680
        /*01f0*/ 	.word	0x00000091
        /*01f4*/ 	.word	0x00000000
        /*01f8*/ 	.short	0x010a
        /*01fa*/ 	.byte	0x3f
	.zero		1


	//   ....[24]....
        /*01fc*/ 	.word	0x00009750
        /*0200*/ 	.word	0x00000013
        /*0204*/ 	.word	0x00000020
        /*0208*/ 	.short	0x010a
        /*020a*/ 	.byte	0x3f
	.zero		1


	//   ....[25]....
        /*020c*/ 	.word	0x00009820
        /*0210*/ 	.word	0x00000005
        /*0214*/ 	.word	0x00000000
        /*0218*/ 	.short	0x010a
        /*021a*/ 	.byte	0x3f
	.zero		1


	//   ....[26]....
        /*021c*/ 	.word	0x00009870
        /*0220*/ 	.word	0x00000007
        /*0224*/ 	.word	0x00000000
        /*0228*/ 	.short	0x010a
        /*022a*/ 	.byte	0x3f
	.zero		1


	//   ....[27]....
        /*022c*/ 	.word	0x000098c0
        /*0230*/ 	.word	0x00000006
        /*0234*/ 	.word	0x00000000
        /*0238*/ 	.short	0x010a
        /*023a*/ 	.byte	0x3f
	.zero		1


	//----- nvinfo : EIATTR_NUM_MBARRIERS
	.align		4
.L_28:
        /*023c*/ 	.byte	0x03, 0x38
        /*023e*/ 	.short	0x000a


	//----- nvinfo : EIATTR_EXIT_INSTR_OFFSETS
	.align		4
        /*0240*/ 	.byte	0x04, 0x1c
        /*0242*/ 	.short	(.L_30 - .L_29)


	//   ....[0]....
.L_29:
        /*0244*/ 	.word	0x00000950


	//   ....[1]....
        /*0248*/ 	.word	0x00001140


	//   ....[2]....
        /*024c*/ 	.word	0x00007f90


	//   ....[3]....
        /*0250*/ 	.word	0x000084f0


	//   ....[4]....
        /*0254*/ 	.word	0x00009600


	//----- nvinfo : EIATTR_MAX_THREADS
	.align		4
.L_30:
        /*0258*/ 	.byte	0x04, 0x05
        /*025a*/ 	.short	(.L_32 - .L_31)
.L_31:
        /*025c*/ 	.word	0x00000180
        /*0260*/ 	.word	0x00000001
        /*0264*/ 	.word	0x00000001


	//----- nvinfo : EIATTR_CRS_STACK_SIZE
	.align		4
.L_32:
        /*0268*/ 	.byte	0x04, 0x1e
        /*026a*/ 	.short	(.L_34 - .L_33)
.L_33:
        /*026c*/ 	.word	0x00000000


	//----- nvinfo : EIATTR_CBANK_PARAM_SIZE
	.align		4
.L_34:
        /*0270*/ 	.byte	0x03, 0x19
        /*0272*/ 	.short	0x0470


	//----- nvinfo : EIATTR_PARAM_CBANK
	.align		4
        /*0274*/ 	.byte	0x04, 0x0a
        /*0276*/ 	.short	(.L_36 - .L_35)
	.align		4
.L_35:
        /*0278*/ 	.word	index@(.nv.constant0._ZN7cutlass13device_kernelINS_4gemm6kernel13GemmUniversalIN4cute5tupleIJiiiiEEENS1_10collective13CollectiveMmaINS1_37MainloopSm90TmaGmmaWarpSpecializedFP8ILi4ENS5_IJNS4_1CILi2EEESB_NSA_ILi1EEEEEENS1_35KernelTmaWarpSpecializedCooperativeEEENS5_IJNSA_ILi128EEESG_SG_EEENS_12float_e4m3_tENS5_IJlSC_lEEESI_SJ_NS4_8TiledMMAINS4_8MMA_AtomIJNS4_4SM904GMMA31MMA_64x128x32_F32E4M3E4M3_SS_TNILNSN_7ScaleInE1ELSP_1EEEEEENS4_6LayoutINS5_IJSB_SC_SC_EEENS5_IJSC_NSA_ILi0EEESU_EEEEENS5_IJNS4_10UnderscoreESX_SX_EEEEENS4_23SM90_TMA_LOAD_MULTICASTENS4_14ComposedLayoutINS4_7SwizzleILi3ELi4ELi3EEENS4_18smem_ptr_flag_bitsILi8EEENSS_INS5_IJNSA_ILi8EEESG_EEENS5_IJSG_SC_EEEEEEEvNS4_8identityES10_S1A_vS1B_EENS_8epilogue10collective6detail29Sm90TmaWarpSpecializedAdapterINS1E_15DefaultEpilogueISI_SJ_SJ_NS1D_6thread17LinearCombinationISI_Li1EffLNS1I_9ScaleType4KindE0ELNS_15FloatRoundStyleE2ESI_EENS1_15EpilogueDefaultEEEEEvvEEEEvNT_6ParamsE)
        /*027c*/ 	.short	0x0210
        /*027e*/ 	.short	0x0470


	//----- nvinfo : EIATTR_SW_WAR
	.align		4
.L_36:
        /*0280*/ 	.byte	0x04, 0x36
        /*0282*/ 	.short	(.L_38 - .L_37)
.L_37:
        /*0284*/ 	.word	0x00000008
.L_38:


//--------------------- .nv.callgraph             --------------------------
	.section	.nv.callgraph,"",@"SHT_CUDA_CALLGRAPH"
	.align	4
	.sectionentsize	8
	.align		4
        /*0000*/ 	.word	0x00000000
	.align		4
        /*0004*/ 	.word	0xffffffff
	.align		4
        /*0008*/ 	.word	0x00000000
	.align		4
        /*000c*/ 	.word	0xfffffffe
	.align		4
        /*0010*/ 	.word	0x00000000
	.align		4
        /*0014*/ 	.word	0xfffffffd
	.align		4
        /*0018*/ 	.word	0x00000000
	.align		4
        /*001c*/ 	.word	0xfffffffc


//--------------------- .nv.constant4             --------------------------
	.section	.nv.constant4,"a",@progbits
	.align	8
	.align		8
.nv.constant4:
        /*0000*/ 	.dword	_ZN39_INTERNAL_e98a5831_4_k_cu_2b79e261_52264cuda3std3__45__cpo5beginE
	.align		8
        /*0008*/ 	.dword	_ZN39_INTERNAL_e98a5831_4_k_cu_2b79e261_52264cuda3std3__45__cpo3endE
	.align		8
        /*0010*/ 	.dword	_ZN39_INTERNAL_e98a5831_4_k_cu_2b79e261_52264cuda3std3__45__cpo6cbeginE
	.align		8
        /*0018*/ 	.dword	_ZN39_INTERNAL_e98a5831_4_k_cu_2b79e261_52264cuda3std3__45__cpo4cendE
	.align		8
        /*0020*/ 	.dword	_ZN39_INTERNAL_e98a5831_4_k_cu_2b79e261_52264cuda3std3__441_GLOBAL__N__e98a5831_4_k_cu_2b79e261_52266ignoreE
	.align		8
        /*0028*/ 	.dword	_ZN39_INTERNAL_e98a5831_4_k_cu_2b79e261_52264cuda3std3__419piecewise_constructE
	.align		8
        /*0030*/ 	.dword	_ZN39_INTERNAL_e98a5831_4_k_cu_2b79e261_52264cuda3std3__48in_placeE
	.align		8
        /*0038*/ 	.dword	_ZN39_INTERNAL_e98a5831_4_k_cu_2b79e261_52264cuda3std6ranges3__45__cpo4swapE
	.align		8
        /*0040*/ 	.dword	_ZN39_INTERNAL_e98a5831_4_k_cu_2b79e261_52264cuda3std6ranges3__45__cpo9iter_moveE
	.align		8
        /*0048*/ 	.dword	_ZN39_INTERNAL_e98a5831_4_k_cu_2b79e261_52264cute7productE
	.align		8
        /*0050*/ 	.dword	_ZN39_INTERNAL_e98a5831_4_k_cu_2b79e261_52264cute1_E


//--------------------- .text._ZN7cutlass13device_kernelINS_4gemm6kernel13GemmUniversalIN4cute5tupleIJiiiiEEENS1_10collective13CollectiveMmaINS1_37MainloopSm90TmaGmmaWarpSpecializedFP8ILi4ENS5_IJNS4_1CILi2EEESB_NSA_ILi1EEEEEENS1_35KernelTmaWarpSpecializedCooperativeEEENS5_IJNSA_ILi128EEESG_SG_EEENS_12float_e4m3_tENS5_IJlSC_lEEESI_SJ_NS4_8TiledMMAINS4_8MMA_AtomIJNS4_4SM904GMMA31MMA_64x128x32_F32E4M3E4M3_SS_TNILNSN_7ScaleInE1ELSP_1EEEEEENS4_6LayoutINS5_IJSB_SC_SC_EEENS5_IJSC_NSA_ILi0EEESU_EEEEENS5_IJNS4_10UnderscoreESX_SX_EEEEENS4_23SM90_TMA_LOAD_MULTICASTENS4_14ComposedLayoutINS4_7SwizzleILi3ELi4ELi3EEENS4_18smem_ptr_flag_bitsILi8EEENSS_INS5_IJNSA_ILi8EEESG_EEENS5_IJSG_SC_EEEEEEEvNS4_8identityES10_S1A_vS1B_EENS_8epilogue10collective6detail29Sm90TmaWarpSpecializedAdapterINS1E_15DefaultEpilogueISI_SJ_SJ_NS1D_6thread17LinearCombinationISI_Li1EffLNS1I_9ScaleType4KindE0ELNS_15FloatRoundStyleE2ESI_EENS1_15EpilogueDefaultEEEEEvvEEEEvNT_6ParamsE --------------------------
	.section	.text._ZN7cutlass13device_kernelINS_4gemm6kernel13GemmUniversalIN4cute5tupleIJiiiiEEENS1_10collective13CollectiveMmaINS1_37MainloopSm90TmaGmmaWarpSpecializedFP8ILi4ENS5_IJNS4_1CILi2EEESB_NSA_ILi1EEEEEENS1_35KernelTmaWarpSpecializedCooperativeEEENS5_IJNSA_ILi128EEESG_SG_EEENS_12float_e4m3_tENS5_IJlSC_lEEESI_SJ_NS4_8TiledMMAINS4_8MMA_AtomIJNS4_4SM904GMMA31MMA_64x128x32_F32E4M3E4M3_SS_TNILNSN_7ScaleInE1ELSP_1EEEEEENS4_6LayoutINS5_IJSB_SC_SC_EEENS5_IJSC_NSA_ILi0EEESU_EEEEENS5_IJNS4_10UnderscoreESX_SX_EEEEENS4_23SM90_TMA_LOAD_MULTICASTENS4_14ComposedLayoutINS4_7SwizzleILi3ELi4ELi3EEENS4_18smem_ptr_flag_bitsILi8EEENSS_INS5_IJNSA_ILi8EEESG_EEENS5_IJSG_SC_EEEEEEEvNS4_8identityES10_S1A_vS1B_EENS_8epilogue10collective6detail29Sm90TmaWarpSpecializedAdapterINS1E_15DefaultEpilogueISI_SJ_SJ_NS1D_6thread17LinearCombinationISI_Li1EffLNS1I_9ScaleType4KindE0ELNS_15FloatRoundStyleE2ESI_EENS1_15EpilogueDefaultEEEEEvvEEEEvNT_6ParamsE,"ax",@progbits
	.align	128
.text._ZN7cutlass13device_kernelINS_4gemm6kernel13GemmUniversalIN4cute5tupleIJiiiiEEENS1_10collective13CollectiveMmaINS1_37MainloopSm90TmaGmmaWarpSpecializedFP8ILi4ENS5_IJNS4_1CILi2EEESB_NSA_ILi1EEEEEENS1_35KernelTmaWarpSpecializedCooperativeEEENS5_IJNSA_ILi128EEESG_SG_EEENS_12float_e4m3_tENS5_IJlSC_lEEESI_SJ_NS4_8TiledMMAINS4_8MMA_AtomIJNS4_4SM904GMMA31MMA_64x128x32_F32E4M3E4M3_SS_TNILNSN_7ScaleInE1ELSP_1EEEEEENS4_6LayoutINS5_IJSB_SC_SC_EEENS5_IJSC_NSA_ILi0EEESU_EEEEENS5_IJNS4_10UnderscoreESX_SX_EEEEENS4_23SM90_TMA_LOAD_MULTICASTENS4_14ComposedLayoutINS4_7SwizzleILi3ELi4ELi3EEENS4_18smem_ptr_flag_bitsILi8EEENSS_INS5_IJNSA_ILi8EEESG_EEENS5_IJSG_SC_EEEEEEEvNS4_8identityES10_S1A_vS1B_EENS_8epilogue10collective6detail29Sm90TmaWarpSpecializedAdapterINS1E_15DefaultEpilogueISI_SJ_SJ_NS1D_6thread17LinearCombinationISI_Li1EffLNS1I_9ScaleType4KindE0ELNS_15FloatRoundStyleE2ESI_EENS1_15EpilogueDefaultEEEEEvvEEEEvNT_6ParamsE:
        .type           _ZN7cutlass13device_kernelINS_4gemm6kernel13GemmUniversalIN4cute5tupleIJiiiiEEENS1_10collective13CollectiveMmaINS1_37MainloopSm90TmaGmmaWarpSpecializedFP8ILi4ENS5_IJNS4_1CILi2EEESB_NSA_ILi1EEEEEENS1_35KernelTmaWarpSpecializedCooperativeEEENS5_IJNSA_ILi128EEESG_SG_EEENS_12float_e4m3_tENS5_IJlSC_lEEESI_SJ_NS4_8TiledMMAINS4_8MMA_AtomIJNS4_4SM904GMMA31MMA_64x128x32_F32E4M3E4M3_SS_TNILNSN_7ScaleInE1ELSP_1EEEEEENS4_6LayoutINS5_IJSB_SC_SC_EEENS5_IJSC_NSA_ILi0EEESU_EEEEENS5_IJNS4_10UnderscoreESX_SX_EEEEENS4_23SM90_TMA_LOAD_MULTICASTENS4_14ComposedLayoutINS4_7SwizzleILi3ELi4ELi3EEENS4_18smem_ptr_flag_bitsILi8EEENSS_INS5_IJNSA_ILi8EEESG_EEENS5_IJSG_SC_EEEEEEEvNS4_8identityES10_S1A_vS1B_EENS_8epilogue10collective6detail29Sm90TmaWarpSpecializedAdapterINS1E_15DefaultEpilogueISI_SJ_SJ_NS1D_6thread17LinearCombinationISI_Li1EffLNS1I_9ScaleType4KindE0ELNS_15FloatRoundStyleE2ESI_EENS1_15EpilogueDefaultEEEEEvvEEEEvNT_6ParamsE,@function
        .size           _ZN7cutlass13device_kernelINS_4gemm6kernel13GemmUniversalIN4cute5tupleIJiiiiEEENS1_10collective13CollectiveMmaINS1_37MainloopSm90TmaGmmaWarpSpecializedFP8ILi4ENS5_IJNS4_1CILi2EEESB_NSA_ILi1EEEEEENS1_35KernelTmaWarpSpecializedCooperativeEEENS5_IJNSA_ILi128EEESG_SG_EEENS_12float_e4m3_tENS5_IJlSC_lEEESI_SJ_NS4_8TiledMMAINS4_8MMA_AtomIJNS4_4SM904GMMA31MMA_64x128x32_F32E4M3E4M3_SS_TNILNSN_7ScaleInE1ELSP_1EEEEEENS4_6LayoutINS5_IJSB_SC_SC_EEENS5_IJSC_NSA_ILi0EEESU_EEEEENS5_IJNS4_10UnderscoreESX_SX_EEEEENS4_23SM90_TMA_LOAD_MULTICASTENS4_14ComposedLayoutINS4_7SwizzleILi3ELi4ELi3EEENS4_18smem_ptr_flag_bitsILi8EEENSS_INS5_IJNSA_ILi8EEESG_EEENS5_IJSG_SC_EEEEEEEvNS4_8identityES10_S1A_vS1B_EENS_8epilogue10collective6detail29Sm90TmaWarpSpecializedAdapterINS1E_15DefaultEpilogueISI_SJ_SJ_NS1D_6thread17LinearCombinationISI_Li1EffLNS1I_9ScaleType4KindE0ELNS_15FloatRoundStyleE2ESI_EENS1_15EpilogueDefaultEEEEEvvEEEEvNT_6ParamsE,(.L_x_204 - _ZN7cutlass13device_kernelINS_4gemm6kernel13GemmUniversalIN4cute5tupleIJiiiiEEENS1_10collective13CollectiveMmaINS1_37MainloopSm90TmaGmmaWarpSpecializedFP8ILi4ENS5_IJNS4_1CILi2EEESB_NSA_ILi1EEEEEENS1_35KernelTmaWarpSpecializedCooperativeEEENS5_IJNSA_ILi128EEESG_SG_EEENS_12float_e4m3_tENS5_IJlSC_lEEESI_SJ_NS4_8TiledMMAINS4_8MMA_AtomIJNS4_4SM904GMMA31MMA_64x128x32_F32E4M3E4M3_SS_TNILNSN_7ScaleInE1ELSP_1EEEEEENS4_6LayoutINS5_IJSB_SC_SC_EEENS5_IJSC_NSA_ILi0EEESU_EEEEENS5_IJNS4_10UnderscoreESX_SX_EEEEENS4_23SM90_TMA_LOAD_MULTICASTENS4_14ComposedLayoutINS4_7SwizzleILi3ELi4ELi3EEENS4_18smem_ptr_flag_bitsILi8EEENSS_INS5_IJNSA_ILi8EEESG_EEENS5_IJSG_SC_EEEEEEEvNS4_8identityES10_S1A_vS1B_EENS_8epilogue10collective6detail29Sm90TmaWarpSpecializedAdapterINS1E_15DefaultEpilogueISI_SJ_SJ_NS1D_6thread17LinearCombinationISI_Li1EffLNS1I_9ScaleType4KindE0ELNS_15FloatRoundStyleE2ESI_EENS1_15EpilogueDefaultEEEEEvvEEEEvNT_6ParamsE)
        .other          _ZN7cutlass13device_kernelINS_4gemm6kernel13GemmUniversalIN4cute5tupleIJiiiiEEENS1_10collective13CollectiveMmaINS1_37MainloopSm90TmaGmmaWarpSpecializedFP8ILi4ENS5_IJNS4_1CILi2EEESB_NSA_ILi1EEEEEENS1_35KernelTmaWarpSpecializedCooperativeEEENS5_IJNSA_ILi128EEESG_SG_EEENS_12float_e4m3_tENS5_IJlSC_lEEESI_SJ_NS4_8TiledMMAINS4_8MMA_AtomIJNS4_4SM904GMMA31MMA_64x128x32_F32E4M3E4M3_SS_TNILNSN_7ScaleInE1ELSP_1EEEEEENS4_6LayoutINS5_IJSB_SC_SC_EEENS5_IJSC_NSA_ILi0EEESU_EEEEENS5_IJNS4_10UnderscoreESX_SX_EEEEENS4_23SM90_TMA_LOAD_MULTICASTENS4_14ComposedLayoutINS4_7SwizzleILi3ELi4ELi3EEENS4_18smem_ptr_flag_bitsILi8EEENSS_INS5_IJNSA_ILi8EEESG_EEENS5_IJSG_SC_EEEEEEEvNS4_8identityES10_S1A_vS1B_EENS_8epilogue10collective6detail29Sm90TmaWarpSpecializedAdapterINS1E_15DefaultEpilogueISI_SJ_SJ_NS1D_6thread17LinearCombinationISI_Li1EffLNS1I_9ScaleType4KindE0ELNS_15FloatRoundStyleE2ESI_EENS1_15EpilogueDefaultEEEEEvvEEEEvNT_6ParamsE,@"STO_CUDA_ENTRY STV_DEFAULT"
_ZN7cutlass13device_kernelINS_4gemm6kernel13GemmUniversalIN4cute5tupleIJiiiiEEENS1_10collective13CollectiveMmaINS1_37MainloopSm90TmaGmmaWarpSpecializedFP8ILi4ENS5_IJNS4_1CILi2EEESB_NSA_ILi1EEEEEENS1_35KernelTmaWarpSpecializedCooperativeEEENS5_IJNSA_ILi128EEESG_SG_EEENS_12float_e4m3_tENS5_IJlSC_lEEESI_SJ_NS4_8TiledMMAINS4_8MMA_AtomIJNS4_4SM904GMMA31MMA_64x128x32_F32E4M3E4M3_SS_TNILNSN_7ScaleInE1ELSP_1EEEEEENS4_6LayoutINS5_IJSB_SC_SC_EEENS5_IJSC_NSA_ILi0EEESU_EEEEENS5_IJNS4_10UnderscoreESX_SX_EEEEENS4_23SM90_TMA_LOAD_MULTICASTENS4_14ComposedLayoutINS4_7SwizzleILi3ELi4ELi3EEENS4_18smem_ptr_flag_bitsILi8EEENSS_INS5_IJNSA_ILi8EEESG_EEENS5_IJSG_SC_EEEEEEEvNS4_8identityES10_S1A_vS1B_EENS_8epilogue10collective6detail29Sm90TmaWarpSpecializedAdapterINS1E_15DefaultEpilogueISI_SJ_SJ_NS1D_6thread17LinearCombinationISI_Li1EffLNS1I_9ScaleType4KindE0ELNS_15FloatRoundStyleE2ESI_EENS1_15EpilogueDefaultEEEEEvvEEEEvNT_6ParamsE:
[----:B------:R-:W-:Y:S01]  /*0000*/  LDC R1, c[0x0][0x28] ;  /* 0x00000a00ff017b82 */ /* 0x000fe20000000800 */
[----:B------:R-:W0:Y:S01]  /*0010*/  S2R R0, SR_TID.X ;  /* 0x0000000000007919 */ /* 0x000e220000002100 */
[----:B------:R-:W-:Y:S01]  /*0020*/  ELECT P0, URZ, PT ;  /* 0x00000000003f782f */ /* 0x000fe20003800000 */
[----:B------:R-:W-:Y:S01]  /*0030*/  BSSY B0, `(.L_x_0) ;  /* 0x000000f000007945 */ /* 0x000fe20003800000 */
[--C-:B0-----:R-:W-:Y:S02]  /*0040*/  SHF.R.U32.HI R2, RZ, 0x5, R0.reuse ;  /* 0x00000005ff027819 */ /* 0x101fe40000011600 */
[----:B------:R-:W-:-:S03]  /*0050*/  SHF.R.U32.HI R3, RZ, 0x7, R0 ;  /* 0x00000007ff037819 */ /* 0x000fc60000011600 */
[----:B------:R-:W0:Y:S04]  /*0060*/  SHFL.IDX PT, R7, R2, RZ, 0x1f ;  /* 0x00001fff02077589 */ /* 0x000e2800000e0000 */
[----:B------:R-:W1:Y:S01]  /*0070*/  SHFL.IDX PT, R3, R3, RZ, 0x1f ;  /* 0x00001fff03037589 */ /* 0x000e6200000e0000 */
[----:B0-----:R-:W-:-:S13]  /*0080*/  ISETP.NE.OR P0, PT, R7, RZ, !P0 ;  /* 0x000000ff0700720c */ /* 0x001fda0004705670 */
[----:B-1----:R-:W-:Y:S05]  /*0090*/  @P0 BRA `(.L_x_1) ;  /* 0x0000000000200947 */ /* 0x002fea0003800000 */
[----:B------:R-:W-:Y:S02]  /*00a0*/  ULDC.64 UR4, c[0x0][0x198] ;  /* 0x0000660000047ab9 */ /* 0x000fe40000000a00 */
[----:B------:R-:W-:Y:S02]  /*00b0*/  UIADD3 UR6, UP0, UR4, 0xf0, URZ ;  /* 0x000000f004067890 */ /* 0x000fe4000ff1e03f */
[----:B------:R-:W-:Y:S02]  /*00c0*/  UIADD3 UR4, UP1, UR4, 0x1f0, URZ ;  /* 0x000001f004047890 */ /* 0x000fe4000ff3e03f */
[----:B------:R-:W-:Y:S02]  /*00d0*/  UIADD3.X UR7, URZ, UR5, URZ, UP0, !UPT ;  /* 0x000000053f077290 */ /* 0x000fe400087fe43f */
[----:B------:R-:W-:-:S07]  /*00e0*/  UIADD3.X UR5, URZ, UR5, URZ, UP1, !UPT ;  /* 0x000000053f057290 */ /* 0x000fce0008ffe43f */
[----:B------:R0:W-:Y:S02]  /*00f0*/  UTMACCTL.PF [UR6] ;  /* 0x00000000060079b9 */ /* 0x0001e40008040000 */
[----:B------:R0:W-:Y:S02]  /*0100*/  UTMACCTL.PF [UR4] ;  /* 0x00000000040079b9 */ /* 0x0001e40008040000 */
[----:B0-----:R-:W-:Y:S01]  /*0110*/  NOP ;  /* 0x0000000000007918 */ /* 0x001fe20000000000 */
.L_x_1:
[----:B------:R-:W-:Y:S05]  /*0120*/  BSYNC B0 ;  /* 0x0000000000007941 */ /* 0x000fea0003800000 */
.L_x_0:
[----:B------:R-:W0:Y:S02]  /*0130*/  SHFL.IDX PT, R4, R2, RZ, 0x1f ;  /* 0x00001fff02047589 */ /* 0x000e2400000e0000 */
[----:B0-----:R-:W-:-:S13]  /*0140*/  ISETP.NE.AND P0, PT, R4, RZ, PT ;  /* 0x000000ff0400720c */ /* 0x001fda0003f05270 */
[----:B------:R-:W-:Y:S05]  /*0150*/  @P0 BRA `(.L_x_2) ;  /* 0x0000000000580947 */ /* 0x000fea0003800000 */
[----:B------:R-:W0:Y:S01]  /*0160*/  S2UR UR8, SR_CgaCtaId ;  /* 0x00000000000879c3 */ /* 0x000e220000008800 */
[----:B------:R-:W-:Y:S01]  /*0170*/  UMOV UR4, 0x400 ;  /* 0x0000040000047882 */ /* 0x000fe20000000000 */
[----:B------:R-:W-:Y:S01]  /*0180*/  UMOV UR5, 0x1 ;  /* 0x0000000100057882 */ /* 0x000fe20000000000 */
[----:B------:R-:W-:Y:S01]  /*0190*/  UMOV UR6, 0x6 ;  /* 0x0000000600067882 */ /* 0x000fe20000000000 */
[----:B------:R-:W-:Y:S01]  /*01a0*/  ELECT P0, URZ, PT ;  /* 0x00000000003f782f */ /* 0x000fe20003800000 */
[----:B------:R-:W-:-:S04]  /*01b0*/  UIADD3 UR6, -UR6, 0x100000, URZ ;  /* 0x0010000006067890 */ /* 0x000fc8000fffe13f */
[----:B------:R-:W-:Y:S02]  /*01c0*/  USHF.L.U32 UR7, UR6, 0xb, URZ ;  /* 0x0000000b06077899 */ /* 0x000fe4000800063f */
[----:B------:R-:W-:Y:S02]  /*01d0*/  USHF.L.U32 UR6, UR6, 0x1, URZ ;  /* 0x0000000106067899 */ /* 0x000fe4000800063f */
[----:B0-----:R-:W-:Y:S02]  /*01e0*/  ULEA UR8, UR8, UR4, 0x18 ;  /* 0x0000000408087291 */ /* 0x001fe4000f8ec03f */
[----:B------:R-:W-:-:S04]  /*01f0*/  UIADD3 UR4, -UR5, 0x100000, URZ ;  /* 0x0010000005047890 */ /* 0x000fc8000fffe13f */
[----:B------:R-:W-:Y:S02]  /*0200*/  USHF.L.U32 UR5, UR4, 0xb, URZ ;  /* 0x0000000b04057899 */ /* 0x000fe4000800063f */
[----:B------:R-:W-:Y:S01]  /*0210*/  USHF.L.U32 UR4, UR4, 0x1, URZ ;  /* 0x0000000104047899 */ /* 0x000fe2000800063f */
[----:B------:R-:W0:Y:S11]  /*0220*/  FENCE.VIEW.ASYNC.S ;  /* 0x00000000000073c6 */ /* 0x000e360000000000 */
[----:B0-----:R0:W1:Y:S01]  /*0230*/  SYNCS.EXCH.64 URZ, [UR8], UR4 ;  /* 0x00000004083f75b2 */ /* 0x0010620008000100 */
[----:B------:R0:W2:Y:S01]  /*0240*/  SYNCS.EXCH.64 URZ, [UR8+0x20], UR6 ;  /* 0x00002006083f75b2 */ /* 0x0000a20008000100 */
[----:B------:R0:W3:Y:S01]  /*0250*/  SYNCS.EXCH.64 URZ, [UR8+0x8], UR4 ;  /* 0x00000804083f75b2 */ /* 0x0000e20008000100 */
[----:B------:R0:W4:Y:S01]  /*0260*/  SYNCS.EXCH.64 URZ, [UR8+0x28], UR6 ;  /* 0x00002806083f75b2 */ /* 0x0001220008000100 */
[----:B------:R0:W0:Y:S01]  /*0270*/  SYNCS.EXCH.64 URZ, [UR8+0x10], UR4 ;  /* 0x00001004083f75b2 */ /* 0x0000220008000100 */
[----:B------:R0:W0:Y:S01]  /*0280*/  SYNCS.EXCH.64 URZ, [UR8+0x30], UR6 ;  /* 0x00003006083f75b2 */ /* 0x0000220008000100 */
[----:B------:R0:W0:Y:S01]  /*0290*/  SYNCS.EXCH.64 URZ, [UR8+0x18], UR4 ;  /* 0x00001804083f75b2 */ /* 0x0000220008000100 */
[----:B------:R0:W0:Y:S01]  /*02a0*/  SYNCS.EXCH.64 URZ, [UR8+0x38], UR6 ;  /* 0x00003806083f75b2 */ /* 0x0000220008000100 */
[----:B------:R-:W-:Y:S01]  /*02b0*/  NOP ;  /* 0x0000000000007918 */ /* 0x000fe20000000000 */
.L_x_2:
[----:B------:R-:W-:Y:S01]  /*02c0*/  SHF.R.S32.HI R5, RZ, 0x1f, R0 ;  /* 0x0000001fff057819 */ /* 0x000fe20000011400 */
[----:B------:R-:W5:Y:S01]  /*02d0*/  SHFL.IDX PT, R2, R2, RZ, 0x1f ;  /* 0x00001fff02027589 */ /* 0x000f6200000e0000 */
[----:B0-----:R-:W0:Y:S01]  /*02e0*/  S2UR UR8, SR_CTAID.X ;  /* 0x00000000000879c3 */ /* 0x001e220000002500 */
[----:B------:R-:W-:Y:S02]  /*02f0*/  ELECT P0, URZ, PT ;  /* 0x00000000003f782f */ /* 0x000fe40003800000 */
[----:B------:R-:W-:Y:S01]  /*0300*/  LEA.HI R5, R5, R0, RZ, 0x7 ;  /* 0x0000000005057211 */ /* 0x000fe200078f38ff */
[----:B------:R-:W1:Y:S01]  /*0310*/  S2R R8, SR_CTAID.Y ;  /* 0x0000000000087919 */ /* 0x000e620000002600 */
[----:B------:R-:W-:Y:S01]  /*0320*/  SHF.R.S32.HI R11, RZ, 0x1f, R4 ;  /* 0x0000001fff0b7819 */ /* 0x000fe20000011404 */
[----:B------:R-:W-:Y:S01]  /*0330*/  ULDC UR4, c[0x0][0x150] ;  /* 0x0000540000047ab9 */ /* 0x000fe20000000800 */
[----:B------:R-:W-:Y:S01]  /*0340*/  LOP3.LUT R5, R5, 0xffffff80, RZ, 0xc0, !PT ;  /* 0xffffff8005057812 */ /* 0x000fe200078ec0ff */
[----:B------:R-:W-:Y:S01]  /*0350*/  VIADD R16, R3, 0xffffffff ;  /* 0xffffffff03107836 */ /* 0x000fe20000000000 */
[----:B------:R-:W-:Y:S01]  /*0360*/  LEA.HI R11, R11, R4, RZ, 0x2 ;  /* 0x000000040b0b7211 */ /* 0x000fe200078f10ff */
[----:B------:R-:W2:Y:S01]  /*0370*/  LDC R12, c[0x0][0x144] ;  /* 0x00005100ff0c7b82 */ /* 0x000ea20000000800 */
[----:B------:R-:W-:Y:S01]  /*0380*/  NOP ;  /* 0x0000000000007918 */ /* 0x000fe20000000000 */
[----:B------:R-:W-:Y:S01]  /*0390*/  IMAD.IADD R6, R0, 0x1, -R5 ;  /* 0x0000000100067824 */ /* 0x000fe200078e0a05 */
[----:B------:R-:W-:Y:S01]  /*03a0*/  LOP3.LUT R11, R11, 0x3ffffffc, RZ, 0xc0, !PT ;  /* 0x3ffffffc0b0b7812 */ /* 0x000fe200078ec0ff */
[----:B------:R-:W-:Y:S01]  /*03b0*/  NOP ;  /* 0x0000000000007918 */ /* 0x000fe20000000000 */
[----:B------:R-:W-:-:S02]  /*03c0*/  ISETP.NE.AND P4, PT, R3, RZ, PT ;  /* 0x000000ff0300720c */ /* 0x000fc40003f85270 */
[----:B------:R-:W-:Y:S01]  /*03d0*/  SHF.R.S32.HI R5, RZ, 0x1f, R6 ;  /* 0x0000001fff057819 */ /* 0x000fe20000011406 */
[----:B------:R-:W-:Y:S01]  /*03e0*/  IMAD.IADD R4, R4, 0x1, -R11 ;  /* 0x0000000104047824 */ /* 0x000fe200078e0a0b */
[----:B------:R-:W3:Y:S01]  /*03f0*/  LDC R14, c[0x0][0x140] ;  /* 0x00005000ff0e7b82 */ /* 0x000ee20000000800 */
[----:B------:R-:W-:Y:S02]  /*0400*/  ISETP.GE.U32.AND P6, PT, R16, 0x2, PT ;  /* 0x000000021000780c */ /* 0x000fe40003fc6070 */
[----:B------:R-:W-:Y:S02]  /*0410*/  LEA.HI R5, R5, R6, RZ, 0x3 ;  /* 0x0000000605057211 */ /* 0x000fe400078f18ff */
[----:B-----5:R-:W-:Y:S02]  /*0420*/  ISETP.NE.OR P0, PT, R2, RZ, !P0 ;  /* 0x000000ff0200720c */ /* 0x020fe40004705670 */
[--C-:B------:R-:W-:Y:S01]  /*0430*/  SHF.R.S32.HI R2, RZ, 0x3, R5.reuse ;  /* 0x00000003ff027819 */ /* 0x100fe20000011405 */
[----:B------:R-:W5:Y:S01]  /*0440*/  LDC R13, c[0x0][0x148] ;  /* 0x00005200ff0d7b82 */ /* 0x000f620000000800 */
[----:B------:R-:W-:-:S02]  /*0450*/  SHF.R.S32.HI R5, RZ, 0x1f, R5 ;  /* 0x0000001fff057819 */ /* 0x000fc40000011405 */
[----:B0-----:R-:W-:Y:S02]  /*0460*/  I2FP.F32.U32 R10, UR8 ;  /* 0x00000008000a7c45 */ /* 0x001fe40008201000 */
[----:B------:R-:W-:-:S03]  /*0470*/  LEA.HI R5, R5, R2, RZ, 0x2 ;  /* 0x0000000205057211 */ /* 0x000fc600078f10ff */
[----:B------:R-:W-:Y:S01]  /*0480*/  FMUL R10, R10, UR4 ;  /* 0x000000040a0a7c20 */ /* 0x000fe20008400000 */
[----:B------:R-:W-:Y:S01]  /*0490*/  LOP3.LUT R5, R5, 0xfffffffc, RZ, 0xc0, !PT ;  /* 0xfffffffc05057812 */ /* 0x000fe200078ec0ff */
[----:B------:R-:W-:Y:S01]  /*04a0*/  VOTEU.ALL UP0, P0 ;  /* 0x00000000003f7886 */ /* 0x000fe20000000000 */
[----:B-1----:R-:W-:Y:S01]  /*04b0*/  I2FP.F32.U32 R11, R8 ;  /* 0x00000008000b7245 */ /* 0x002fe20000201000 */
[----:B------:R-:W-:Y:S01]  /*04c0*/  ULDC UR4, c[0x0][0x154] ;  /* 0x0000550000047ab9 */ /* 0x000fe20000000800 */
[----:B------:R-:W-:Y:S01]  /*04d0*/  VOTEU.ALL UP1, P0 ;  /* 0x00000000003f7886 */ /* 0x000fe20000020000 */
[----:B------:R-:W0:Y:S01]  /*04e0*/  F2I.U32.TRUNC.NTZ R10, R10 ;  /* 0x0000000a000a7305 */ /* 0x000e22000020f000 */
[----:B------:R-:W-:Y:S01]  /*04f0*/  IMAD.IADD R5, R2, 0x1, -R5 ;  /* 0x0000000102057824 */ /* 0x000fe200078e0a05 */
[----:B------:R-:W1:Y:S01]  /*0500*/  @!UP0 S2UR UR7, SR_CgaCtaId ;  /* 0x00000000000789c3 */ /* 0x000e620000008800 */
[----:B------:R-:W-:Y:S01]  /*0510*/  @!UP0 UMOV UR6, 0x400 ;  /* 0x0000040000068882 */ /* 0x000fe20000000000 */
[----:B---3--:R-:W-:Y:S01]  /*0520*/  ISETP.EQ.U32.AND P3, PT, R14, 0x1, PT ;  /* 0x000000010e00780c */ /* 0x008fe20003f62070 */
[----:B------:R-:W-:-:S05]  /*0530*/  IMAD R5, R4, 0x4, R5 ;  /* 0x0000000404057824 */ /* 0x000fca00078e0205 */
[----:B------:R-:W-:-:S04]  /*0540*/  LEA.HI R2, R5, R5, RZ, 0x1 ;  /* 0x0000000505027211 */ /* 0x000fc800078f08ff */
[----:B------:R-:W-:Y:S01]  /*0550*/  LOP3.LUT R4, R2, 0xfffffffe, RZ, 0xc0, !PT ;  /* 0xfffffffe02047812 */ /* 0x000fe200078ec0ff */
[----:B0-----:R-:W-:Y:S02]  /*0560*/  IMAD.MOV R15, RZ, RZ, -R10 ;  /* 0x000000ffff0f7224 */ /* 0x001fe400078e0a0a */
[----:B------:R-:W-:Y:S01]  /*0570*/  FMUL R10, R11, UR4 ;  /* 0x000000040b0a7c20 */ /* 0x000fe20008400000 */
[----:B------:R-:W-:Y:S01]  /*0580*/  SHF.R.S32.HI R2, RZ, 0x1f, R7 ;  /* 0x0000001fff027819 */ /* 0x000fe20000011407 */
[----:B------:R-:W-:Y:S01]  /*0590*/  UMOV UR4, 0x20 ;  /* 0x0000002000047882 */ /* 0x000fe20000000000 */
[----:B--2---:R-:W-:Y:S01]  /*05a0*/  IMAD R12, R12, R15, UR8 ;  /* 0x000000080c0c7e24 */ /* 0x004fe2000f8e020f */
[----:B------:R-:W-:-:S04]  /*05b0*/  @!UP0 UIADD3 UR4, -UR4, 0x100000, URZ ;  /* 0x0010000004048890 */ /* 0x000fc8000fffe13f */
[----:B------:R-:W-:Y:S02]  /*05c0*/  @!UP0 USHF.L.U32 UR5, UR4, 0xb, URZ ;  /* 0x0000000b04058899 */ /* 0x000fe4000800063f */
[----:B------:R-:W-:Y:S01]  /*05d0*/  @!UP0 USHF.L.U32 UR4, UR4, 0x1, URZ ;  /* 0x0000000104048899 */ /* 0x000fe2000800063f */
[C---:B------:R-:W-:Y:S01]  /*05e0*/  IMAD.IADD R11, R5.reuse, 0x1, -R4 ;  /* 0x00000001050b7824 */ /* 0x040fe200078e0a04 */
[----:B------:R-:W0:Y:S01]  /*05f0*/  F2I.U32.TRUNC.NTZ R10, R10 ;  /* 0x0000000a000a7305 */ /* 0x000e22000020f000 */
[----:B------:R-:W-:Y:S01]  /*0600*/  LEA.HI R2, R2, R7, RZ, 0x2 ;  /* 0x0000000702027211 */ /* 0x000fe200078f10ff */
[----:B------:R-:W-:Y:S02]  /*0610*/  IMAD.SHL.U32 R4, R5, 0x4, RZ ;  /* 0x0000000405047824 */ /* 0x000fe400078e00ff */
[----:B------:R-:W-:Y:S01]  /*0620*/  ISETP.NE.AND P2, PT, R11, R12, PT ;  /* 0x0000000c0b00720c */ /* 0x000fe20003f45270 */
[----:B-1----:R-:W-:Y:S01]  /*0630*/  @!UP0 ULEA UR6, UR7, UR6, 0x18 ;  /* 0x0000000607068291 */ /* 0x002fe2000f8ec03f */
[----:B------:R-:W-:Y:S01]  /*0640*/  LOP3.LUT R2, R2, 0xfffffffc, RZ, 0xc0, !PT ;  /* 0xfffffffc02027812 */ /* 0x000fe200078ec0ff */
[----:B------:R-:W-:Y:S01]  /*0650*/  VOTEU.ALL UP0, P0 ;  /* 0x00000000003f7886 */ /* 0x000fe20000000000 */
[----:B------:R-:W-:-:S02]  /*0660*/  LOP3.LUT R5, R5, 0xc, R4, 0x78, !PT ;  /* 0x0000000c05057812 */ /* 0x000fc400078e7804 */
[----:B------:R-:W-:Y:S01]  /*0670*/  LOP3.LUT P0, RZ, R6, 0x7, RZ, 0xc0, !PT ;  /* 0x0000000706ff7812 */ /* 0x000fe2000780c0ff */
[----:B------:R-:W-:Y:S02]  /*0680*/  IMAD.IADD R7, R7, 0x1, -R2 ;  /* 0x0000000107077824 */ /* 0x000fe400078e0a02 */
[----:B------:R-:W-:Y:S01]  /*0690*/  IMAD.MOV.U32 R6, RZ, RZ, 0x1 ;  /* 0x00000001ff067424 */ /* 0x000fe200078e00ff */
[----:B------:R-:W-:Y:S01]  /*06a0*/  ISETP.LT.U32.AND P0, PT, R5, 0x4, !P0 ;  /* 0x000000040500780c */ /* 0x000fe20004701070 */
[----:B0-----:R-:W-:Y:S01]  /*06b0*/  IMAD.MOV R20, RZ, RZ, -R10 ;  /* 0x000000ffff147224 */ /* 0x001fe200078e0a0a */
[----:B------:R-:W-:Y:S01]  /*06c0*/  ISETP.NE.AND P1, PT, R7, 0x3, PT ;  /* 0x000000030700780c */ /* 0x000fe20003f25270 */
[----:B------:R-:W0:Y:S02]  /*06d0*/  FENCE.VIEW.ASYNC.S ;  /* 0x00000000000073c6 */ /* 0x000e240000000000 */
[----:B0-----:R0:W1:Y:S01]  /*06e0*/  @!UP0 SYNCS.EXCH.64 URZ, [UR6+0x50], UR4 ;  /* 0x00005004063f85b2 */ /* 0x0010620008000100 */
[----:B------:R-:W-:Y:S01]  /*06f0*/  @P2 LEA.HI R2, R5, R5, RZ, 0x1 ;  /* 0x0000000505022211 */ /* 0x000fe200078f08ff */
[----:B-----5:R-:W-:Y:S01]  /*0700*/  IMAD R11, R13, R20, R8 ;  /* 0x000000140d0b7224 */ /* 0x020fe200078e0208 */
[----:B------:R-:W-:-:S02]  /*0710*/  ISETP.EQ.OR P1, PT, R7, RZ, !P1 ;  /* 0x000000ff0700720c */ /* 0x000fc40004f22670 */
[----:B------:R-:W-:Y:S02]  /*0720*/  @P2 SHF.R.S32.HI R2, RZ, 0x1, R2 ;  /* 0x00000001ff022819 */ /* 0x000fe40000011402 */
[----:B------:R-:W-:Y:S02]  /*0730*/  ISETP.EQ.AND P1, PT, R3, RZ, P1 ;  /* 0x000000ff0300720c */ /* 0x000fe40000f22270 */
[----:B------:R-:W-:Y:S02]  /*0740*/  @P2 ISETP.NE.AND P5, PT, R2, R11, PT ;  /* 0x0000000b0200220c */ /* 0x000fe40003fa5270 */
[----:B------:R-:W-:Y:S02]  /*0750*/  SEL R3, RZ, 0x1, !P0 ;  /* 0x00000001ff037807 */ /* 0x000fe40004000000 */
[----:B------:R-:W-:Y:S02]  /*0760*/  @P2 SEL R6, RZ, 0x1, P5 ;  /* 0x00000001ff062807 */ /* 0x000fe40002800000 */
[----:B------:R-:W-:Y:S01]  /*0770*/  SEL R4, RZ, 0x1, !P1 ;  /* 0x00000001ff047807 */ /* 0x000fe20004800000 */
[----:B------:R0:W2:Y:S01]  /*0780*/  @!UP1 SYNCS.EXCH.64 URZ, [UR6+0x58], UR4 ;  /* 0x00005804063f95b2 */ /* 0x0000a20008000100 */
[----:B------:R-:W-:Y:S01]  /*0790*/  LOP3.LUT R6, R6, R3, RZ, 0xc0, !PT ;  /* 0x0000000306067212 */ /* 0x000fe200078ec0ff */
[----:B------:R-:W-:Y:S01]  /*07a0*/  NOP ;  /* 0x0000000000007918 */ /* 0x000fe20000000000 */
[----:B------:R-:W-:Y:S01]  /*07b0*/  SEL R4, R4, 0x2, P6 ;  /* 0x0000000204047807 */ /* 0x000fe20003000000 */
[----:B------:R-:W-:Y:S06]  /*07c0*/  @!P3 BRA `(.L_x_3) ;  /* 0x000000000008b947 */ /* 0x000fec0003800000 */
[----:B-12-4-:R-:W-:Y:S01]  /*07d0*/  UCGABAR_ARV ;  /* 0x00000000000079c7 */ /* 0x016fe20008000000 */
[----:B------:R-:W-:Y:S05]  /*07e0*/  BRA `(.L_x_4) ;  /* 0x0000000000047947 */ /* 0x000fea0003800000 */
.L_x_3:
[----:B-12-4-:R-:W-:Y:S01]  /*07f0*/  NOP ;  /* 0x0000000000007918 */ /* 0x016fe20000000000 */
.L_x_4:
[----:B------:R-:W1:Y:S01]  /*0800*/  LDC R2, c[0x0][0x65c] ;  /* 0x00019700ff027b82 */ /* 0x000e620000000800 */
[----:B------:R-:W-:Y:S01]  /*0810*/  IMAD.MOV.U32 R3, RZ, RZ, RZ ;  /* 0x000000ffff037224 */ /* 0x000fe200078e00ff */
[----:B-1----:R-:W-:Y:S01]  /*0820*/  ISETP.NE.AND P2, PT, R2, 0x1, PT ;  /* 0x000000010200780c */ /* 0x002fe20003f45270 */
[----:B------:R-:W-:-:S12]  /*0830*/  IMAD.U32 R2, RZ, RZ, UR8 ;  /* 0x00000008ff027e24 */ /* 0x000fd8000f8e00ff */
[----:B------:R-:W1:Y:S01]  /*0840*/  @P2 LDC R15, c[0x0][0x10] ;  /* 0x00000400ff0f2b82 */ /* 0x000e620000000800 */
[----:B------:R-:W-:Y:S02]  /*0850*/  @P2 IMAD.MOV.U32 R9, RZ, RZ, RZ ;  /* 0x000000ffff092224 */ /* 0x000fe400078e00ff */
[----:B------:R-:W-:-:S05]  /*0860*/  @P2 IMAD.MOV.U32 R17, RZ, RZ, RZ ;  /* 0x000000ffff112224 */ /* 0x000fca00078e00ff */
[----:B------:R-:W2:Y:S01]  /*0870*/  @!P2 LDC R11, c[0x0][0xc] ;  /* 0x00000300ff0bab82 */ /* 0x000ea20000000800 */
[----:B-1----:R-:W-:-:S04]  /*0880*/  @P2 IMAD.WIDE.U32 R14, R15, UR8, R8 ;  /* 0x000000080f0e2c25 */ /* 0x002fc8000f8e0008 */
[----:B--2---:R-:W-:-:S04]  /*0890*/  @!P2 IMAD.WIDE.U32 R10, R8, R11, R2 ;  /* 0x0000000b080aa225 */ /* 0x004fc800078e0002 */
[----:B------:R-:W-:Y:S02]  /*08a0*/  @P2 IMAD.MOV.U32 R2, RZ, RZ, R14 ;  /* 0x000000ffff022224 */ /* 0x000fe400078e000e */
[----:B------:R-:W-:Y:S02]  /*08b0*/  @P2 IMAD.IADD R3, R15, 0x1, R17 ;  /* 0x000000010f032824 */ /* 0x000fe400078e0211 */
[----:B------:R-:W-:Y:S02]  /*08c0*/  @!P2 IMAD.MOV.U32 R2, RZ, RZ, R10 ;  /* 0x000000ffff02a224 */ /* 0x000fe400078e000a */
[----:B------:R-:W-:Y:S01]  /*08d0*/  @!P2 IMAD.MOV.U32 R3, RZ, RZ, R11 ;  /* 0x000000ffff03a224 */ /* 0x000fe200078e000b */
[----:B------:R-:W-:Y:S06]  /*08e0*/  @!P3 BRA `(.L_x_5) ;  /* 0x00000000000cb947 */ /* 0x000fec0003800000 */
[----:B------:R-:W-:Y:S01]  /*08f0*/  UCGABAR_WAIT ;  /* 0x0000000000007dc7 */ /* 0x000fe20008000000 */
[----:B------:R-:W-:Y:S01]  /*0900*/  CCTL.IVALL ;  /* 0x00000000ff00798f */ /* 0x000fe20002000000 */
[----:B------:R-:W-:Y:S05]  /*0910*/  BRA `(.L_x_6) ;  /* 0x0000000000047947 */ /* 0x000fea0003800000 */
.L_x_5:
[----:B------:R-:W-:Y:S06]  /*0920*/  BAR.SYNC.DEFER_BLOCKING 0x0 ;  /* 0x0000000000007b1d */ /* 0x000fec0000010000 */
.L_x_6:
[----:B------:R-:W-:Y:S05]  /*0930*/  @!P4 BRA `(.L_x_7) ;  /* 0x000000740098c947 */ /* 0x000fea0003800000 */
[----:B------:R-:W-:-:S13]  /*0940*/  ISETP.GT.U32.AND P0, PT, R16, 0x1, PT ;  /* 0x000000011000780c */ /* 0x000fda0003f04070 */
[----:B0-----:R-:W-:Y:S05]  /*0950*/  @P0 EXIT ;  /* 0x000000000000094d */ /* 0x001fea0003800000 */
[----:B------:R-:W-:Y:S01]  /*0960*/  ULDC.64 UR4, c[0x0][0x650] ;  /* 0x0001940000047ab9 */ /* 0x000fe20000000a00 */
[----:B------:R-:W-:Y:S01]  /*0970*/  PRMT R14, RZ, 0x7610, R14 ;  /* 0x00007610ff0e7816 */ /* 0x000fe2000000000e */
[----:B------:R-:W-:Y:S01]  /*0980*/  IMAD.MOV.U32 R11, RZ, RZ, -0x1 ;  /* 0xffffffffff0b7424 */ /* 0x000fe200078e00ff */
[----:B------:R-:W-:Y:S01]  /*0990*/  ISETP.GE.U32.AND P0, PT, R2, UR4, PT ;  /* 0x0000000402007c0c */ /* 0x000fe2000bf06070 */
[----:B------:R-:W-:Y:S02]  /*09a0*/  IMAD.MOV.U32 R10, RZ, RZ, -0x1 ;  /* 0xffffffffff0a7424 */ /* 0x000fe400078e00ff */
[----:B------:R-:W-:Y:S01]  /*09b0*/  IMAD.MOV.U32 R7, RZ, RZ, -0x1 ;  /* 0xffffffffff077424 */ /* 0x000fe200078e00ff */
[----:B------:R-:W-:-:S13]  /*09c0*/  ISETP.GE.U32.AND.EX P0, PT, R3, UR5, PT, P0 ;  /* 0x0000000503007c0c */ /* 0x000fda000bf06100 */
[----:B------:R-:W-:Y:S05]  /*09d0*/  @P0 BRA `(.L_x_8) ;  /* 0x0000000400280947 */ /* 0x000fea0003800000 */
[----:B------:R-:W0:Y:S01]  /*09e0*/  LDC.64 R22, c[0x0][0x628] ;  /* 0x00018a00ff167b82 */ /* 0x000e220000000a00 */
[----:B------:R-:W-:Y:S02]  /*09f0*/  IMAD.MOV.U32 R10, RZ, RZ, R2 ;  /* 0x000000ffff0a7224 */ /* 0x000fe400078e0002 */
[----:B------:R-:W-:-:S05]  /*0a00*/  IMAD.MOV.U32 R11, RZ, RZ, R3 ;  /* 0x000000ffff0b7224 */ /* 0x000fca00078e0003 */
[----:B------:R-:W1:Y:S08]  /*0a10*/  LDC R18, c[0x0][0x630] ;  /* 0x00018c00ff127b82 */ /* 0x000e700000000800 */
[----:B------:R-:W2:Y:S01]  /*0a20*/  LDC.64 R24, c[0x0][0x620] ;  /* 0x00018800ff187b82 */ /* 0x000ea20000000a00 */
[----:B0-----:R-:W-:-:S04]  /*0a30*/  ISETP.NE.U32.AND P0, PT, R22, RZ, PT ;  /* 0x000000ff1600720c */ /* 0x001fc80003f05070 */
[----:B------:R-:W-:-:S13]  /*0a40*/  ISETP.NE.AND.EX P0, PT, R23, RZ, PT, P0 ;  /* 0x000000ff1700720c */ /* 0x000fda0003f05300 */
[----:B-12---:R-:W-:Y:S05]  /*0a50*/  @!P0 BRA `(.L_x_9) ;  /* 0x0000000000288947 */ /* 0x006fea0003800000 */
[----:B------:R-:W0:Y:S02]  /*0a60*/  LDC R7, c[0x0][0x634] ;  /* 0x00018d00ff077b82 */ /* 0x000e240000000800 */
[----:B0-----:R-:W-:-:S05]  /*0a70*/  IADD3 R7, P0, R2, R7, RZ ;  /* 0x0000000702077210 */ /* 0x001fca0007f1e0ff */
[----:B------:R-:W-:-:S04]  /*0a80*/  IMAD.X R19, RZ, RZ, R3, P0 ;  /* 0x000000ffff137224 */ /* 0x000fc800000e0603 */
[----:B------:R-:W-:-:S04]  /*0a90*/  IMAD.WIDE.U32 R10, R19, R22, RZ ;  /* 0x00000016130a7225 */ /* 0x000fc800078e00ff */
[----:B------:R-:W-:-:S04]  /*0aa0*/  IMAD.WIDE.U32 R14, P0, R7, R23, R10 ;  /* 0x00000017070e7225 */ /* 0x000fc8000780000a */
[----:B------:R-:W-:-:S04]  /*0ab0*/  IMAD.WIDE.U32 R10, R7, R22, RZ ;  /* 0x00000016070a7225 */ /* 0x000fc800078e00ff */
[----:B------:R-:W-:Y:S01]  /*0ac0*/  IMAD.X R17, RZ, RZ, RZ, P0 ;  /* 0x000000ffff117224 */ /* 0x000fe200000e06ff */
[----:B------:R-:W-:Y:S01]  /*0ad0*/  IADD3 RZ, P0, R11, R14, RZ ;  /* 0x0000000e0bff7210 */ /* 0x000fe20007f1e0ff */
[----:B------:R-:W-:-:S04]  /*0ae0*/  IMAD.MOV.U32 R16, RZ, RZ, R15 ;  /* 0x000000ffff107224 */ /* 0x000fc800078e000f */
[----:B------:R-:W-:-:S08]  /*0af0*/  IMAD.WIDE.U32.X R10, R19, R23, R16, P0 ;  /* 0x00000017130a7225 */ /* 0x000fd000000e0410 */
.L_x_9:
[----:B------:R-:W0:Y:S01]  /*0b00*/  LDC.64 R26, c[0x0][0x640] ;  /* 0x00019000ff1a7b82 */ /* 0x000e220000000a00 */
[--C-:B------:R-:W-:Y:S01]  /*0b10*/  SHF.R.U64 R28, R10, R18, R11.reuse ;  /* 0x000000120a1c7219 */ /* 0x100fe2000000120b */
[----:B------:R-:W-:Y:S01]  /*0b20*/  IMAD R29, R13, R20, R8 ;  /* 0x000000140d1d7224 */ /* 0x000fe200078e0208 */
[----:B------:R-:W-:Y:S01]  /*0b30*/  SHF.R.U32.HI R7, RZ, R18, R11 ;  /* 0x00000012ff077219 */ /* 0x000fe2000001160b */
[----:B------:R-:W-:Y:S01]  /*0b40*/  IMAD.MOV.U32 R23, RZ, RZ, 0x1 ;  /* 0x00000001ff177424 */ /* 0x000fe200078e00ff */
[----:B------:R-:W-:-:S03]  /*0b50*/  IADD3 R9, P0, RZ, -R28, RZ ;  /* 0x8000001cff097210 */ /* 0x000fc60007f1e0ff */
[----:B------:R-:W1:Y:S02]  /*0b60*/  LDC R16, c[0x0][0x618] ;  /* 0x00018600ff107b82 */ /* 0x000e640000000800 */
[----:B------:R-:W-:Y:S02]  /*0b70*/  IMAD.X R7, RZ, RZ, ~R7, P0 ;  /* 0x000000ffff077224 */ /* 0x000fe400000e0e07 */
[----:B------:R-:W-:-:S04]  /*0b80*/  IMAD.WIDE.U32 R10, R9, R24, R2 ;  /* 0x00000018090a7225 */ /* 0x000fc800078e0002 */
[----:B------:R-:W2:Y:S01]  /*0b90*/  LDC R15, c[0x0][0x608] ;  /* 0x00018200ff0f7b82 */ /* 0x000ea20000000800 */
[----:B------:R-:W-:-:S04]  /*0ba0*/  IMAD R14, R7, R24, RZ ;  /* 0x00000018070e7224 */ /* 0x000fc800078e02ff */
[----:B------:R-:W-:-:S03]  /*0bb0*/  IMAD R7, R9, R25, R14 ;  /* 0x0000001909077224 */ /* 0x000fc600078e020e */
[----:B------:R-:W3:Y:S01]  /*0bc0*/  LDC R22, c[0x0][0x658] ;  /* 0x00019600ff167b82 */ /* 0x000ee20000000800 */
[----:B------:R-:W-:Y:S01]  /*0bd0*/  IMAD.IADD R7, R11, 0x1, R7 ;  /* 0x000000010b077824 */ /* 0x000fe200078e0207 */
[----:B0-----:R-:W-:-:S04]  /*0be0*/  ISETP.NE.U32.AND P0, PT, R26, RZ, PT ;  /* 0x000000ff1a00720c */ /* 0x001fc80003f05070 */
[----:B------:R-:W-:Y:S02]  /*0bf0*/  ISETP.NE.AND.EX P0, PT, R27, RZ, PT, P0 ;  /* 0x000000ff1b00720c */ /* 0x000fe40003f05300 */
[----:B------:R-:W0:Y:S01]  /*0c00*/  LDC R18, c[0x0][0x600] ;  /* 0x00018000ff127b82 */ /* 0x000e220000000800 */
[-CC-:B-1----:R-:W-:Y:S02]  /*0c10*/  SHF.R.U64 R19, R10, R16.reuse, R7.reuse ;  /* 0x000000100a137219 */ /* 0x182fe40000001207 */
[----:B------:R-:W-:Y:S01]  /*0c20*/  SHF.R.U32.HI R10, RZ, R16, R7 ;  /* 0x00000010ff0a7219 */ /* 0x000fe20000011607 */
[----:B------:R-:W-:-:S04]  /*0c30*/  IMAD.MOV.U32 R7, RZ, RZ, -0x1 ;  /* 0xffffffffff077424 */ /* 0x000fc800078e00ff */
[----:B------:R-:W1:Y:S01]  /*0c40*/  LDC R21, c[0x0][0x648] ;  /* 0x00019200ff157b82 */ /* 0x000e620000000800 */
[-CC-:B--2---:R-:W-:Y:S02]  /*0c50*/  SHF.R.U64 R16, R19, R15.reuse, R10.reuse ;  /* 0x0000000f13107219 */ /* 0x184fe4000000120a */
[----:B------:R-:W-:-:S05]  /*0c60*/  SHF.R.U32.HI R9, RZ, R15, R10 ;  /* 0x0000000fff097219 */ /* 0x000fca000001160a */
[----:B------:R-:W2:Y:S01]  /*0c70*/  LDC R24, c[0x0][0x638] ;  /* 0x00018e00ff187b82 */ /* 0x000ea20000000800 */
[-CC-:B---3--:R-:W-:Y:S02]  /*0c80*/  SHF.R.U64 R20, R16, R22.reuse, R9.reuse ;  /* 0x0000001610147219 */ /* 0x188fe40000001209 */
[-C--:B------:R-:W-:Y:S02]  /*0c90*/  SHF.L.U32 R7, R7, R22.reuse, RZ ;  /* 0x0000001607077219 */ /* 0x080fe400000006ff */
[----:B------:R-:W-:Y:S01]  /*0ca0*/  SHF.R.U32.HI R9, RZ, R22, R9 ;  /* 0x00000016ff097219 */ /* 0x000fe20000011609 */
[----:B------:R-:W-:Y:S01]  /*0cb0*/  IMAD.MOV.U32 R8, RZ, RZ, R20 ;  /* 0x000000ffff087224 */ /* 0x000fe200078e0014 */
[----:B------:R-:W-:Y:S01]  /*0cc0*/  LOP3.LUT R13, RZ, R7, RZ, 0x33, !PT ;  /* 0x00000007ff0d7212 */ /* 0x000fe200078e33ff */
[----:B------:R-:W3:Y:S01]  /*0cd0*/  LDC R25, c[0x0][0x610] ;  /* 0x00018400ff197b82 */ /* 0x000ee20000000800 */
[----:B------:R-:W-:Y:S05]  /*0ce0*/  @!P0 BRA `(.L_x_10) ;  /* 0x0000000000288947 */ /* 0x000fea0003800000 */
[----:B------:R-:W4:Y:S02]  /*0cf0*/  LDC R7, c[0x0][0x64c] ;  /* 0x00019300ff077b82 */ /* 0x000f240000000800 */
[----:B----4-:R-:W-:-:S05]  /*0d00*/  IADD3 R7, P0, R20, R7, RZ ;  /* 0x0000000714077210 */ /* 0x010fca0007f1e0ff */
        /* <DEDUP_REMOVED lines=8> */
.L_x_10:
[----:B-1----:R-:W-:Y:S01]  /*0d90*/  SHF.R.U64 R9, R8, R21, R9 ;  /* 0x0000001508097219 */ /* 0x002fe20000001209 */
[----:B0-----:R-:W-:Y:S01]  /*0da0*/  VIADD R10, R18, 0xffffffff ;  /* 0xffffffff120a7836 */ /* 0x001fe20000000000 */
[----:B------:R-:W-:Y:S01]  /*0db0*/  SHF.L.U32 R7, R23, R22, RZ ;  /* 0x0000001617077219 */ /* 0x000fe200000006ff */
[----:B------:R-:W-:Y:S01]  /*0dc0*/  IMAD.MOV.U32 R14, RZ, RZ, 0x1 ;  /* 0x00000001ff0e7424 */ /* 0x000fe200078e00ff */
[----:B------:R-:W-:Y:S01]  /*0dd0*/  LOP3.LUT R8, R16, R13, RZ, 0xc0, !PT ;  /* 0x0000000d10087212 */ /* 0x000fe200078ec0ff */
[----:B------:R-:W-:Y:S01]  /*0de0*/  IMAD.MOV R11, RZ, RZ, -R9 ;  /* 0x000000ffff0b7224 */ /* 0x000fe200078e0a09 */
[----:B------:R-:W-:Y:S02]  /*0df0*/  SEL R12, R12, R29, !P2 ;  /* 0x0000001d0c0c7207 */ /* 0x000fe40005000000 */
[----:B------:R-:W-:Y:S01]  /*0e00*/  LOP3.LUT R10, R19, R10, RZ, 0xc0, !PT ;  /* 0x0000000a130a7212 */ /* 0x000fe200078ec0ff */
[----:B------:R-:W-:Y:S02]  /*0e10*/  IMAD R9, R7, R9, R8 ;  /* 0x0000000907097224 */ /* 0x000fe400078e0208 */
[----:B--2---:R-:W-:-:S02]  /*0e20*/  IMAD R7, R11, R24, R20 ;  /* 0x000000180b077224 */ /* 0x004fc400078e0214 */
[----:B---3--:R-:W-:Y:S02]  /*0e30*/  IMAD R12, R9, R25, R12 ;  /* 0x00000019090c7224 */ /* 0x008fe400078e020c */
[----:B------:R-:W-:-:S05]  /*0e40*/  IMAD R7, R7, R18, R10 ;  /* 0x0000001207077224 */ /* 0x000fca00078e020a */
[----:B------:R-:W-:Y:S02]  /*0e50*/  SEL R10, R7, R12, !P2 ;  /* 0x0000000c070a7207 */ /* 0x000fe40005000000 */
[----:B------:R-:W-:Y:S01]  /*0e60*/  SEL R11, R12, R7, !P2 ;  /* 0x000000070c0b7207 */ /* 0x000fe20005000000 */
[----:B------:R-:W-:-:S07]  /*0e70*/  IMAD.MOV.U32 R7, RZ, RZ, R28 ;  /* 0x000000ffff077224 */ /* 0x000fce00078e001c */
.L_x_8:
[----:B------:R-:W-:-:S08]  /*0e80*/  NOP ;  /* 0x0000000000007918 */ /* 0x000fd00000000000 */
[----:B------:R-:W0:Y:S02]  /*0e90*/  USETMAXREG.TRY_ALLOC.CTAPOOL UP0, 0xe8 ;  /* 0x000000e8000079c8 */ /* 0x000e240008000600 */
[----:B0-----:R-:W-:-:S13]  /*0ea0*/  PLOP3.LUT P0, PT, PT, PT, UP0, 0x80, 0x0 ;  /* 0x000000000000781c */ /* 0x001fda0003f0f008 */
[----:B------:R-:W-:Y:S05]  /*0eb0*/  @!P0 BRA `(.L_x_8) ;  /* 0xfffffffc00f08947 */ /* 0x000fea000383ffff */
[----:B------:R-:W-:Y:S01]  /*0ec0*/  ULDC.64 UR4, c[0x0][0x598] ;  /* 0x0001660000047ab9 */ /* 0x000fe20000000a00 */
[----:B------:R-:W-:Y:S01]  /*0ed0*/  ULDC.64 UR16, c[0x0][0x208] ;  /* 0x0000820000107ab9 */ /* 0x000fe20000000a00 */
[----:B------:R-:W-:-:S04]  /*0ee0*/  ISETP.NE.U32.AND P0, PT, RZ, UR4, PT ;  /* 0x00000004ff007c0c */ /* 0x000fc8000bf05070 */
[----:B------:R-:W-:-:S13]  /*0ef0*/  ISETP.NE.AND.EX P0, PT, RZ, UR5, PT, P0 ;  /* 0x00000005ff007c0c */ /* 0x000fda000bf05300 */
[----:B------:R-:W-:Y:S05]  /*0f00*/  @!P0 BRA `(.L_x_11) ;  /* 0x00000000001c8947 */ /* 0x000fea0003800000 */
[----:B------:R-:W0:Y:S02]  /*0f10*/  LDC.64 R8, c[0x0][0x598] ;  /* 0x00016600ff087b82 */ /* 0x000e240000000a00 */
[----:B0-----:R-:W2:Y:S02]  /*0f20*/  LDG.E.64 R8, desc[UR16][R8.64] ;  /* 0x0000001008087981 */ /* 0x001ea4000c1e1b00 */
[----:B--2---:R-:W-:-:S04]  /*0f30*/  ISETP.NE.U32.AND P0, PT, R8, RZ, PT ;  /* 0x000000ff0800720c */ /* 0x004fc80003f05070 */
[----:B------:R-:W-:-:S13]  /*0f40*/  ISETP.NE.AND.EX P0, PT, R9, RZ, PT, P0 ;  /* 0x000000ff0900720c */ /* 0x000fda0003f05300 */
[----:B------:R-:W-:Y:S05]  /*0f50*/  @!P0 BRA `(.L_x_11) ;  /* 0x0000000000088947 */ /* 0x000fea0003800000 */
[----:B------:R0:W5:Y:S01]  /*0f60*/  LD.E R8, desc[UR16][R8.64] ;  /* 0x0000001008087980 */ /* 0x000162000c101900 */
[----:B------:R-:W-:Y:S05]  /*0f70*/  BRA `(.L_x_12) ;  /* 0x0000000000207947 */ /* 0x000fea0003800000 */
.L_x_11:
[----:B------:R-:W-:Y:S02]  /*0f80*/  ULDC.64 UR4, c[0x0][0x588] ;  /* 0x0001620000047ab9 */ /* 0x000fe40000000a00 */
[----:B------:R-:W-:-:S04]  /*0f90*/  ISETP.NE.U32.AND P0, PT, RZ, UR4, PT ;  /* 0x00000004ff007c0c */ /* 0x000fc8000bf05070 */
[----:B------:R-:W-:-:S13]  /*0fa0*/  ISETP.NE.AND.EX P0, PT, RZ, UR5, PT, P0 ;  /* 0x00000005ff007c0c */ /* 0x000fda000bf05300 */
[----:B------:R-:W-:Y:S05]  /*0fb0*/  @!P0 BRA `(.L_x_13) ;  /* 0x00000000000c8947 */ /* 0x000fea0003800000 */
[----:B------:R-:W0:Y:S02]  /*0fc0*/  LDC.64 R8, c[0x0][0x588] ;  /* 0x00016200ff087b82 */ /* 0x000e240000000a00 */
[----:B0-----:R1:W5:Y:S01]  /*0fd0*/  LDG.E R8, desc[UR16][R8.64] ;  /* 0x0000001008087981 */ /* 0x001362000c1e1900 */
[----:B------:R-:W-:Y:S05]  /*0fe0*/  BRA `(.L_x_12) ;  /* 0x0000000000047947 */ /* 0x000fea0003800000 */
.L_x_13:
[----:B------:R-:W2:Y:S02]  /*0ff0*/  LDC R8, c[0x0][0x580] ;  /* 0x00016000ff087b82 */ /* 0x000ea40000000800 */
.L_x_12:
[----:B------:R-:W-:Y:S02]  /*1000*/  ULDC.64 UR4, c[0x0][0x5a0] ;  /* 0x0001680000047ab9 */ /* 0x000fe40000000a00 */
[----:B------:R-:W-:-:S04]  /*1010*/  ISETP.NE.U32.AND P0, PT, RZ, UR4, PT ;  /* 0x00000004ff007c0c */ /* 0x000fc8000bf05070 */
[----:B------:R-:W-:-:S13]  /*1020*/  ISETP.NE.AND.EX P0, PT, RZ, UR5, PT, P0 ;  /* 0x00000005ff007c0c */ /* 0x000fda000bf05300 */
[----:B------:R-:W-:Y:S05]  /*1030*/  @!P0 BRA `(.L_x_14) ;  /* 0x00000000001c8947 */ /* 0x000fea0003800000 */
[----:B------:R-:W3:Y:S02]  /*1040*/  LDC.64 R12, c[0x0][0x5a0] ;  /* 0x00016800ff0c7b82 */ /* 0x000ee40000000a00 */
[----:B---3--:R-:W3:Y:S02]  /*1050*/  LDG.E.64 R12, desc[UR16][R12.64] ;  /* 0x000000100c0c7981 */ /* 0x008ee4000c1e1b00 */
[----:B---3--:R-:W-:-:S04]  /*1060*/  ISETP.NE.U32.AND P0, PT, R12, RZ, PT ;  /* 0x000000ff0c00720c */ /* 0x008fc80003f05070 */
[----:B------:R-:W-:-:S13]  /*1070*/  ISETP.NE.AND.EX P0, PT, R13, RZ, PT, P0 ;  /* 0x000000ff0d00720c */ /* 0x000fda0003f05300 */
[----:B------:R-:W-:Y:S05]  /*1080*/  @!P0 BRA `(.L_x_14) ;  /* 0x0000000000088947 */ /* 0x000fea0003800000 */
[----:B01----:R0:W5:Y:S01]  /*1090*/  LD.E R9, desc[UR16][R12.64] ;  /* 0x000000100c097980 */ /* 0x003162000c101900 */
[----:B------:R-:W-:Y:S05]  /*10a0*/  BRA `(.L_x_15) ;  /* 0x0000000000207947 */ /* 0x000fea0003800000 */
.L_x_14:
[----:B------:R-:W-:Y:S02]  /*10b0*/  ULDC.64 UR4, c[0x0][0x590] ;  /* 0x0001640000047ab9 */ /* 0x000fe40000000a00 */
[----:B------:R-:W-:-:S04]  /*10c0*/  ISETP.NE.U32.AND P0, PT, RZ, UR4, PT ;  /* 0x00000004ff007c0c */ /* 0x000fc8000bf05070 */
[----:B------:R-:W-:-:S13]  /*10d0*/  ISETP.NE.AND.EX P0, PT, RZ, UR5, PT, P0 ;  /* 0x00000005ff007c0c */ /* 0x000fda000bf05300 */
[----:B------:R-:W-:Y:S05]  /*10e0*/  @!P0 BRA `(.L_x_16) ;  /* 0x00000000000c8947 */ /* 0x000fea0003800000 */
[----:B------:R-:W0:Y:S02]  /*10f0*/  LDC.64 R12, c[0x0][0x590] ;  /* 0x00016400ff0c7b82 */ /* 0x000e240000000a00 */
[----:B01----:R1:W5:Y:S01]  /*1100*/  LDG.E R9, desc[UR16][R12.64] ;  /* 0x000000100c097981 */ /* 0x003362000c1e1900 */
[----:B------:R-:W-:Y:S05]  /*1110*/  BRA `(.L_x_15) ;  /* 0x0000000000047947 */ /* 0x000fea0003800000 */
.L_x_16:
[----:B01----:R-:W3:Y:S02]  /*1120*/  LDC R9, c[0x0][0x584] ;  /* 0x00016100ff097b82 */ /* 0x003ee40000000800 */
.L_x_15:
[----:B------:R-:W-:-:S13]  /*1130*/  LOP3.LUT P0, RZ, R14, 0xff, RZ, 0xc0, !PT ;  /* 0x000000ff0eff7812 */ /* 0x000fda000780c0ff */
[----:B------:R-:W-:Y:S05]  /*1140*/  @!P0 EXIT ;  /* 0x000000000000894d */ /* 0x000fea0003800000 */
[----:B------:R-:W-:Y:S01]  /*1150*/  ULDC UR4, c[0x0][0x28c] ;  /* 0x0000a30000047ab9 */ /* 0x000fe20000000800 */
[----:B------:R-:W-:Y:S01]  /*1160*/  LOP3.LUT R142, R4, 0x1, RZ, 0xfc, !PT ;  /* 0x00000001048e7812 */ /* 0x000fe200078efcff */
[----:B------:R-:W-:-:S04]  /*1170*/  UIADD3 UR4, UR4, 0x7f, URZ ;  /* 0x0000007f04047890 */ /* 0x000fc8000fffe03f */
[----:B------:R-:W-:-:S04]  /*1180*/  USHF.R.S32.HI UR5, URZ, 0x1f, UR4 ;  /* 0x0000001f3f057899 */ /* 0x000fc80008011404 */
[----:B------:R-:W-:-:S03]  /*1190*/  ULEA.HI UR5, UR5, UR4, URZ, 0x7 ;  /* 0x0000000405057291 */ /* 0x000fc6000f8f383f */
[----:B------:R-:W-:Y:S01]  /*11a0*/  UMOV UR4, URZ ;  /* 0x0000003f00047c82 */ /* 0x000fe20008000000 */
[----:B------:R-:W-:-:S03]  /*11b0*/  USHF.R.S32.HI UR9, URZ, 0x7, UR5 ;  /* 0x000000073f097899 */ /* 0x000fc60008011405 */
[----:B------:R-:W-:-:S09]  /*11c0*/  UMOV UR5, URZ ;  /* 0x0000003f00057c82 */ /* 0x000fd20008000000 */
.L_x_169:
[----:B01----:R-:W-:Y:S01]  /*11d0*/  LOP3.LUT R12, R0, 0x80, RZ, 0xc0, !PT ;  /* 0x00000080000c7812 */ /* 0x003fe200078ec0ff */
[----:B------:R-:W0:Y:S01]  /*11e0*/  S2UR UR13, SR_CgaCtaId ;  /* 0x00000000000d79c3 */ /* 0x000e220000008800 */
[----:B------:R-:W-:Y:S01]  /*11f0*/  UMOV UR12, 0x400 ;  /* 0x00000400000c7882 */ /* 0x000fe20000000000 */
[----:B------:R-:W-:Y:S01]  /*1200*/  UMOV UR6, URZ ;  /* 0x0000003f00067c82 */ /* 0x000fe20008000000 */
[----:B------:R-:W-:Y:S01]  /*1210*/  SHF.R.U32.HI R12, RZ, 0x7, R12 ;  /* 0x00000007ff0c7819 */ /* 0x000fe2000001160c */
[----:B------:R-:W-:Y:S01]  /*1220*/  UMOV UR7, URZ ;  /* 0x0000003f00077c82 */ /* 0x000fe20008000000 */
[----:B------:R-:W-:Y:S01]  /*1230*/  UMOV UR18, UR5 ;  /* 0x0000000500127c82 */ /* 0x000fe20008000000 */
[----:B------:R-:W-:Y:S02]  /*1240*/  CS2R R16, SRZ ;  /* 0x0000000000107805 */ /* 0x000fe4000001ff00 */
[----:B------:R-:W-:Y:S01]  /*1250*/  CS2R R14, SRZ ;  /* 0x00000000000e7805 */ /* 0x000fe2000001ff00 */
[----:B------:R-:W1:Y:S01]  /*1260*/  LDC R13, c[0x0][0x28c] ;  /* 0x0000a300ff0d7b82 */ /* 0x000e620000000800 */
[----:B------:R-:W4:Y:S01]  /*1270*/  SHFL.IDX PT, R12, R12, RZ, 0x1f ;  /* 0x00001fff0c0c7589 */ /* 0x000f2200000e0000 */
[----:B------:R-:W-:-:S02]  /*1280*/  CS2R R18, SRZ ;  /* 0x0000000000127805 */ /* 0x000fc4000001ff00 */
[----:B------:R-:W-:Y:S02]  /*1290*/  CS2R R20, SRZ ;  /* 0x0000000000147805 */ /* 0x000fe4000001ff00 */
[----:B------:R-:W-:Y:S02]  /*12a0*/  CS2R R22, SRZ ;  /* 0x0000000000167805 */ /* 0x000fe4000001ff00 */
[----:B------:R-:W-:Y:S02]  /*12b0*/  CS2R R88, SRZ ;  /* 0x0000000000587805 */ /* 0x000fe4000001ff00 */
[----:B------:R-:W-:Y:S02]  /*12c0*/  CS2R R90, SRZ ;  /* 0x00000000005a7805 */ /* 0x000fe4000001ff00 */
[----:B------:R-:W-:Y:S02]  /*12d0*/  CS2R R94, SRZ ;  /* 0x00000000005e7805 */ /* 0x000fe4000001ff00 */
        /* <DEDUP_REMOVED lines=16> */
[----:B-1----:R-:W-:Y:S02]  /*13e0*/  ISETP.GE.AND P0, PT, R13, 0x1, PT ;  /* 0x000000010d00780c */ /* 0x002fe40003f06270 */
[----:B------:R-:W-:Y:S02]  /*13f0*/  CS2R R126, SRZ ;  /* 0x00000000007e7805 */ /* 0x000fe4000001ff00 */
[----:B----4-:R-:W-:-:S02]  /*1400*/  R2UR UR8, R12 ;  /* 0x000000000c0872ca */ /* 0x010fc400000e0000 */
[----:B------:R-:W-:Y:S02]  /*1410*/  CS2R R128, SRZ ;  /* 0x0000000000807805 */ /* 0x000fe4000001ff00 */
[----:B------:R-:W-:Y:S02]  /*1420*/  CS2R R130, SRZ ;  /* 0x0000000000827805 */ /* 0x000fe4000001ff00 */
[----:B------:R-:W-:Y:S02]  /*1430*/  CS2R R132, SRZ ;  /* 0x0000000000847805 */ /* 0x000fe4000001ff00 */
[----:B------:R-:W-:Y:S02]  /*1440*/  CS2R R134, SRZ ;  /* 0x0000000000867805 */ /* 0x000fe4000001ff00 */
[----:B------:R-:W-:Y:S02]  /*1450*/  CS2R R136, SRZ ;  /* 0x0000000000887805 */ /* 0x000fe4000001ff00 */
[----:B------:R-:W-:Y:S01]  /*1460*/  CS2R R138, SRZ ;  /* 0x00000000008a7805 */ /* 0x000fe2000001ff00 */
[----:B------:R-:W-:Y:S01]  /*1470*/  IMAD.MOV.U32 R141, RZ, RZ, RZ ;  /* 0x000000ffff8d7224 */ /* 0x000fe200078e00ff */
[----:B------:R-:W-:Y:S01]  /*1480*/  CS2R R24, SRZ ;  /* 0x0000000000187805 */ /* 0x000fe2000001ff00 */
[----:B------:R-:W-:Y:S01]  /*1490*/  IMAD.MOV.U32 R143, RZ, RZ, RZ ;  /* 0x000000ffff8f7224 */ /* 0x000fe200078e00ff */
[----:B---3--:R-:W-:Y:S01]  /*14a0*/  CS2R R26, SRZ ;  /* 0x00000000001a7805 */ /* 0x008fe2000001ff00 */
[----:B------:R-:W-:Y:S01]  /*14b0*/  IMAD.U32 R144, RZ, RZ, UR4 ;  /* 0x00000004ff907e24 */ /* 0x000fe2000f8e00ff */
[----:B------:R-:W-:Y:S01]  /*14c0*/  CS2R R28, SRZ ;  /* 0x00000000001c7805 */ /* 0x000fe2000001ff00 */
[----:B------:R-:W-:Y:S01]  /*14d0*/  ULEA.HI UR10, UR8, UR8, URZ, 0x1 ;  /* 0x00000008080a7291 */ /* 0x000fe2000f8f083f */
[----:B------:R-:W-:-:S02]  /*14e0*/  CS2R R30, SRZ ;  /* 0x00000000001e7805 */ /* 0x000fc4000001ff00 */
[----:B------:R-:W-:Y:S02]  /*14f0*/  CS2R R32, SRZ ;  /* 0x0000000000207805 */ /* 0x000fe4000001ff00 */
[----:B------:R-:W-:Y:S01]  /*1500*/  CS2R R34, SRZ ;  /* 0x0000000000227805 */ /* 0x000fe2000001ff00 */
[----:B------:R-:W-:Y:S01]  /*1510*/  ULOP3.LUT UR11, UR10, 0x7fffe, URZ, 0xc0, !UPT ;  /* 0x0007fffe0a0b7892 */ /* 0x000fe2000f8ec03f */
[----:B------:R-:W-:Y:S01]  /*1520*/  CS2R R36, SRZ ;  /* 0x0000000000247805 */ /* 0x000fe2000001ff00 */
[----:B0-----:R-:W-:Y:S01]  /*1530*/  ULEA UR10, UR13, UR12, 0x18 ;  /* 0x0000000c0d0a7291 */ /* 0x001fe2000f8ec03f */
[----:B------:R-:W-:Y:S01]  /*1540*/  CS2R R38, SRZ ;  /* 0x0000000000267805 */ /* 0x000fe2000001ff00 */
[----:B------:R-:W-:Y:S01]  /*1550*/  UIADD3 UR11, UR8, -UR11, URZ ;  /* 0x8000000b080b7290 */ /* 0x000fe2000fffe03f */
[----:B------:R-:W-:Y:S02]  /*1560*/  CS2R R40, SRZ ;  /* 0x0000000000287805 */ /* 0x000fe4000001ff00 */
[----:B------:R-:W-:Y:S01]  /*1570*/  CS2R R42, SRZ ;  /* 0x00000000002a7805 */ /* 0x000fe2000001ff00 */
[----:B------:R-:W-:Y:S01]  /*1580*/  UMOV UR8, URZ ;  /* 0x0000003f00087c82 */ /* 0x000fe20008000000 */
[----:B------:R-:W-:Y:S01]  /*1590*/  ULEA UR11, UR11, UR10, 0xd ;  /* 0x0000000a0b0b7291 */ /* 0x000fe2000f8e683f */
[----:B------:R-:W-:-:S02]  /*15a0*/  CS2R R44, SRZ ;  /* 0x00000000002c7805 */ /* 0x000fc4000001ff00 */
[----:B------:R-:W-:Y:S02]  /*15b0*/  CS2R R46, SRZ ;  /* 0x00000000002e7805 */ /* 0x000fe4000001ff00 */
[----:B------:R-:W-:Y:S01]  /*15c0*/  CS2R R48, SRZ ;  /* 0x0000000000307805 */ /* 0x000fe2000001ff00 */
[----:B------:R-:W-:Y:S01]  /*15d0*/  UIADD3 UR11, UR11, 0x100, URZ ;  /* 0x000001000b0b7890 */ /* 0x000fe2000fffe03f */
[----:B------:R-:W-:Y:S02]  /*15e0*/  CS2R R50, SRZ ;  /* 0x0000000000327805 */ /* 0x000fe4000001ff00 */
[----:B------:R-:W-:Y:S02]  /*15f0*/  CS2R R52, SRZ ;  /* 0x0000000000347805 */ /* 0x000fe4000001ff00 */
[----:B------:R-:W-:Y:S01]  /*1600*/  CS2R R54, SRZ ;  /* 0x0000000000367805 */ /* 0x000fe2000001ff00 */
[----:B------:R-:W-:Y:S01]  /*1610*/  USHF.R.U32.HI UR11, URZ, 0x4, UR11 ;  /* 0x000000043f0b7899 */ /* 0x000fe2000801160b */
[----:B------:R-:W-:-:S02]  /*1620*/  CS2R R56, SRZ ;  /* 0x0000000000387805 */ /* 0x000fc4000001ff00 */
[----:B------:R-:W-:Y:S02]  /*1630*/  CS2R R58, SRZ ;  /* 0x00000000003a7805 */ /* 0x000fe4000001ff00 */
[----:B------:R-:W-:Y:S01]  /*1640*/  CS2R R60, SRZ ;  /* 0x00000000003c7805 */ /* 0x000fe2000001ff00 */
[----:B------:R-:W-:Y:S01]  /*1650*/  ULOP3.LUT UR11, UR11, 0x3fff, URZ, 0xc0, !UPT ;  /* 0x00003fff0b0b7892 */ /* 0x000fe2000f8ec03f */
        /* <DEDUP_REMOVED lines=12> */
[----:B------:R-:W-:Y:S01]  /*1720*/  CS2R R86, SRZ ;  /* 0x0000000000567805 */ /* 0x000fe2000001ff00 */
[----:B------:R-:W-:Y:S06]  /*1730*/  @!P0 BRA `(.L_x_17) ;  /* 0x0000000800608947 */ /* 0x000fec0003800000 */
[----:B------:R-:W-:-:S13]  /*1740*/  ISETP.NE.AND P1, PT, R142, 0x3, PT ;  /* 0x000000038e00780c */ /* 0x000fda0003f25270 */
[----:B------:R-:W-:Y:S05]  /*1750*/  @!P1 BRA `(.L_x_18) ;  /* 0x0000000000049947 */ /* 0x000fea0003800000 */
[----:B------:R-:W-:Y:S01]  /*1760*/  BPT.TRAP 0x1 ;  /* 0x000000040000795c */ /* 0x000fe20000300000 */
.L_x_18:
[----:B------:R-:W-:Y:S01]  /*1770*/  ULEA UR6, UR5, UR10, 0x3 ;  /* 0x0000000a05067291 */ /* 0x000fe2000f8e183f */
[----:B------:R-:W-:-:S05]  /*1780*/  IMAD.U32 R12, RZ, RZ, UR4 ;  /* 0x00000004ff0c7e24 */ /* 0x000fca000f8e00ff */
[----:B------:R-:W-:-:S04]  /*1790*/  SHF.L.U32 R12, R12, 0x1f, RZ ;  /* 0x0000001f0c0c7819 */ /* 0x000fc800000006ff */
[----:B------:R0:W1:Y:S01]  /*17a0*/  SYNCS.PHASECHK.TRANS64.TRYWAIT P0, [UR6], R12 ;  /* 0x0000000cff0075a7 */ /* 0x0000620008000146 */
[----:B------:R-:W-:Y:S05]  /*17b0*/  @!P1 BRA `(.L_x_19) ;  /* 0x0000000000049947 */ /* 0x000fea0003800000 */
[----:B------:R-:W-:Y:S01]  /*17c0*/  BPT.TRAP 0x1 ;  /* 0x000000040000795c */ /* 0x000fe20000300000 */
.L_x_19:
[----:B-1----:R-:W-:Y:S05]  /*17d0*/  @P0 BRA `(.L_x_20) ;  /* 0x0000000000080947 */ /* 0x002fea0003800000 */
[----:B------:R-:W1:Y:S02]  /*17e0*/  SYNCS.PHASECHK.TRANS64.TRYWAIT P0, [UR6], R12 ;  /* 0x0000000cff0075a7 */ /* 0x000e640008000146 */
[----:B-1----:R-:W-:Y:S05]  /*17f0*/  @!P0 BRA `(.L_x_21) ;  /* 0x0000007c00848947 */ /* 0x002fea0003800000 */
.L_x_20:
[----:B------:R-:W-:Y:S01]  /*1800*/  UIADD3 UR6, UR10, 0x10100, URZ ;  /* 0x000101000a067890 */ /* 0x000fe2000fffe03f */
[----:B------:R-:W-:Y:S01]  /*1810*/  WARPGROUP.ARRIVE ;  /* 0x00000000000079c5 */ /* 0x000fe20000000000 */
[----:B------:R-:W-:Y:S01]  /*1820*/  ULOP3.LUT UR8, UR11, 0x10000, URZ, 0xfc, !UPT ;  /* 0x000100000b087892 */ /* 0x000fe2000f8efc3f */
[----:B------:R-:W-:Y:S01]  /*1830*/  CS2R R16, SRZ ;  /* 0x0000000000107805 */ /* 0x000fe2000001ff00 */
[----:B------:R-:W-:Y:S01]  /*1840*/  USHF.R.U32.HI UR6, URZ, 0x4, UR6 ;  /* 0x000000043f067899 */ /* 0x000fe20008011606 */
[----:B------:R-:W-:Y:S01]  /*1850*/  CS2R R14, SRZ ;  /* 0x00000000000e7805 */ /* 0x000fe2000001ff00 */
[----:B------:R-:W-:Y:S01]  /*1860*/  UMOV UR13, 0x40000040 ;  /* 0x40000040000d7882 */ /* 0x000fe20000000000 */
[----:B------:R-:W-:Y:S01]  /*1870*/  UMOV UR15, 0x40000040 ;  /* 0x40000040000f7882 */ /* 0x000fe20000000000 */
[----:B------:R-:W-:Y:S01]  /*1880*/  ULOP3.LUT UR6, UR6, 0x3fff, URZ, 0xc0, !UPT ;  /* 0x00003fff06067892 */ /* 0x000fe2000f8ec03f */
[----:B------:R-:W-:Y:S02]  /*1890*/  CS2R R18, SRZ ;  /* 0x0000000000127805 */ /* 0x000fe4000001ff00 */
[----:B------:R-:W-:-:S02]  /*18a0*/  CS2R R20, SRZ ;  /* 0x0000000000147805 */ /* 0x000fc4000001ff00 */
[----:B------:R-:W-:Y:S01]  /*18b0*/  CS2R R22, SRZ ;  /* 0x0000000000167805 */ /* 0x000fe2000001ff00 */
[----:B------:R-:W-:Y:S01]  /*18c0*/  ULOP3.LUT UR7, UR6, 0x10000, URZ, 0xfc, !UPT ;  /* 0x0001000006077892 */ /* 0x000fe2000f8efc3f */
[----:B------:R-:W-:Y:S01]  /*18d0*/  CS2R R88, SRZ ;  /* 0x0000000000587805 */ /* 0x000fe2000001ff00 */
[----:B------:R-:W-:Y:S01]  /*18e0*/  ULEA UR6, UR5, UR8, 0xa ;  /* 0x0000000805067291 */ /* 0x000fe2000f8e503f */
[----:B------:R-:W-:Y:S01]  /*18f0*/  CS2R R90, SRZ ;  /* 0x00000000005a7805 */ /* 0x000fe2000001ff00 */
[----:B------:R-:W-:Y:S01]  /*1900*/  ULEA UR7, UR5, UR7, 0xa ;  /* 0x0000000705077291 */ /* 0x000fe2000f8e503f */
[----:B------:R-:W-:Y:S02]  /*1910*/  CS2R R94, SRZ ;  /* 0x00000000005e7805 */ /* 0x000fe4000001ff00 */
[----:B------:R-:W-:Y:S02]  /*1920*/  CS2R R92, SRZ ;  /* 0x00000000005c7805 */ /* 0x000fe4000001ff00 */
[----:B------:R-:W-:-:S02]  /*1930*/  CS2R R96, SRZ ;  /* 0x0000000000607805 */ /* 0x000fc4000001ff00 */
[----:B------:R-:W-:Y:S01]  /*1940*/  CS2R R98, SRZ ;  /* 0x0000000000627805 */ /* 0x000fe2000001ff00 */
[----:B------:R-:W-:Y:S01]  /*1950*/  UMOV UR12, UR6 ;  /* 0x00000006000c7c82 */ /* 0x000fe20008000000 */
[----:B------:R-:W-:Y:S01]  /*1960*/  CS2R R100, SRZ ;  /* 0x0000000000647805 */ /* 0x000fe2000001ff00 */
[----:B------:R-:W-:Y:S01]  /*1970*/  UMOV UR14, UR7 ;  /* 0x00000007000e7c82 */ /* 0x000fe20008000000 */
[----:B------:R-:W-:Y:S01]  /*1980*/  CS2R R102, SRZ ;  /* 0x0000000000667805 */ /* 0x000fe2000001ff00 */
[----:B------:R-:W-:Y:S01]  /*1990*/  QGMMA.64x128x32.F32.E4M3.E4M3 R24, gdesc[UR12], RZ, !UPT ;  /* 0x01e000000c1879f3 */ /* 0x000fe2000c7008ff */
[----:B------:R-:W-:Y:S01]  /*19a0*/  UIADD3 UR12, UR6, 0x2, URZ ;  /* 0x00000002060c7890 */ /* 0x000fe2000fffe03f */
[----:B------:R-:W-:Y:S01]  /*19b0*/  CS2R R104, SRZ ;  /* 0x0000000000687805 */ /* 0x000fe2000001ff00 */
[----:B------:R-:W-:Y:S01]  /*19c0*/  UIADD3 UR14, UR7, 0x2, URZ ;  /* 0x00000002070e7890 */ /* 0x000fe2000fffe03f */
[----:B------:R-:W-:Y:S01]  /*19d0*/  CS2R R106, SRZ ;  /* 0x00000000006a7805 */ /* 0x000fe2000001ff00 */
[----:B------:R-:W-:Y:S01]  /*19e0*/  UMOV UR13, 0x40000040 ;  /* 0x40000040000d7882 */ /* 0x000fe20000000000 */
[----:B------:R-:W-:Y:S01]  /*19f0*/  UMOV UR15, 0x40000040 ;  /* 0x40000040000f7882 */ /* 0x000fe20000000000 */
        /* <DEDUP_REMOVED lines=16> */
[----:B------:R-:W-:Y:S02]  /*1b00*/  IMAD.MOV.U32 R141, RZ, RZ, RZ ;  /* 0x000000ffff8d7224 */ /* 0x000fe400078e00ff */
[----:B------:R-:W-:Y:S01]  /*1b10*/  IMAD.MOV.U32 R143, RZ, RZ, RZ ;  /* 0x000000ffff8f7224 */ /* 0x000fe200078e00ff */
[----:B------:R-:W-:Y:S01]  /*1b20*/  QGMMA.64x128x32.F32.E4M3.E4M3 R24, gdesc[UR12], R24 ;  /* 0x01e000000c1879f3 */ /* 0x000fe20008700818 */
[----:B------:R-:W-:Y:S02]  /*1b30*/  UIADD3 UR12, UR6, 0x4, URZ ;  /* 0x00000004060c7890 */ /* 0x000fe4000fffe03f */
[----:B------:R-:W-:Y:S01]  /*1b40*/  UIADD3 UR14, UR7, 0x4, URZ ;  /* 0x00000004070e7890 */ /* 0x000fe2000fffe03f */
[----:B------:R-:W-:Y:S01]  /*1b50*/  UMOV UR13, 0x40000040 ;  /* 0x40000040000d7882 */ /* 0x000fe20000000000 */
[----:B------:R-:W-:-:S07]  /*1b60*/  UMOV UR15, 0x40000040 ;  /* 0x40000040000f7882 */ /* 0x000fce0000000000 */
[----:B------:R-:W-:Y:S01]  /*1b70*/  QGMMA.64x128x32.F32.E4M3.E4M3 R24, gdesc[UR12], R24 ;  /* 0x01e000000c1879f3 */ /* 0x000fe20008700818 */
[----:B------:R-:W-:Y:S02]  /*1b80*/  UIADD3 UR14, UR7, 0x6, URZ ;  /* 0x00000006070e7890 */ /* 0x000fe4000fffe03f */
[----:B------:R-:W-:Y:S01]  /*1b90*/  UIADD3 UR12, UR6, 0x6, URZ ;  /* 0x00000006060c7890 */ /* 0x000fe2000fffe03f */
[----:B------:R-:W-:Y:S01]  /*1ba0*/  ULDC UR7, c[0x0][0x50c] ;  /* 0x0001430000077ab9 */ /* 0x000fe20000000800 */
[----:B------:R-:W-:Y:S01]  /*1bb0*/  UMOV UR13, 0x40000040 ;  /* 0x40000040000d7882 */ /* 0x000fe20000000000 */
[----:B------:R-:W-:Y:S01]  /*1bc0*/  UISETP.NE.AND UP0, UPT, UR7, 0x4, UPT ;  /* 0x000000040700788c */ /* 0x000fe2000bf05270 */
[----:B------:R-:W-:Y:S01]  /*1bd0*/  UMOV UR15, 0x40000040 ;  /* 0x40000040000f7882 */ /* 0x000fe20000000000 */
[----:B------:R-:W-:Y:S02]  /*1be0*/  UMOV UR6, 0x4 ;  /* 0x0000000400067882 */ /* 0x000fe40000000000 */
[----:B------:R-:W-:-:S06]  /*1bf0*/  USEL UR7, URZ, 0x1, UP0 ;  /* 0x000000013f077887 */ /* 0x000fcc0008000000 */
[----:B------:R-:W-:Y:S01]  /*1c00*/  ISETP.NE.AND P0, PT, RZ, UR7, PT ;  /* 0x00000007ff007c0c */ /* 0x000fe2000bf05270 */
[----:B------:R-:W-:-:S12]  /*1c10*/  QGMMA.64x128x32.F32.E4M3.E4M3 R24, gdesc[UR12], R24, gsb0 ;  /* 0x01e000000c1879f3 */ /* 0x000fd80008000818 */
[----:B------:R-:W-:Y:S05]  /*1c20*/  @!P0 BRA `(.L_x_22) ;  /* 0x0000000400088947 */ /* 0x000fea0003800000 */
[----:B------:R-:W-:Y:S02]  /*1c30*/  WARPGROUP.DEPBAR.LE gsb0, 0x0 ;  /* 0x00008000000079c5 */ /* 0x000fe40000010000 */
[----:B------:R-:W-:-:S01]  /*1c40*/  FADD R143, RZ, R24 ;  /* 0x00000018ff8f7221 */ /* 0x000fc20000000000 */
[----:B------:R-:W-:Y:S01]  /*1c50*/  FADD R138, RZ, R25 ;  /* 0x00000019ff8a7221 */ /* 0x000fe20000000000 */
        /* <DEDUP_REMOVED lines=62> */
[----:B------:R-:W-:-:S06]  /*2040*/  UMOV UR6, URZ ;  /* 0x0000003f00067c82 */ /* 0x000fcc0008000000 */
.L_x_22:
[----:B------:R-:W-:-:S04]  /*2050*/  UIADD3 UR18, UR5, 0x1, URZ ;  /* 0x0000000105127890 */ /* 0x000fc8000fffe03f */
[----:B------:R-:W-:-:S04]  /*2060*/  UISETP.NE.AND UP0, UPT, UR18, 0x4, UPT ;  /* 0x000000041200788c */ /* 0x000fc8000bf05270 */
[----:B------:R-:W-:Y:S02]  /*2070*/  USEL UR8, URZ, 0x1, UP0 ;  /* 0x000000013f087887 */ /* 0x000fe40008000000 */
[----:B------:R-:W-:Y:S02]  /*2080*/  USEL UR18, UR18, URZ, UP0 ;  /* 0x0000003f12127287 */ /* 0x000fe40008000000 */
[----:B------:R-:W-:-:S06]  /*2090*/  ULOP3.LUT UR8, UR4, UR8, URZ, 0x3c, !UPT ;  /* 0x0000000804087292 */ /* 0x000fcc000f8e3c3f */
[----:B------:R-:W-:Y:S01]  /*20a0*/  IMAD.U32 R144, RZ, RZ, UR8 ;  /* 0x00000008ff907e24 */ /* 0x000fe2000f8e00ff */
[----:B------:R-:W-:-:S06]  /*20b0*/  UMOV UR8, 0x1 ;  /* 0x0000000100087882 */ /* 0x000fcc0000000000 */
.L_x_17:
[----:B------:R-:W-:-:S04]  /*20c0*/  UISETP.LT.AND UP0, UPT, UR9, 0x1, UPT ;  /* 0x000000010900788c */ /* 0x000fc8000bf01270 */
[----:B------:R-:W-:-:S04]  /*20d0*/  USEL UR12, UR9, 0x1, UP0 ;  /* 0x00000001090c7887 */ /* 0x000fc80008000000 */
[----:B------:R-:W-:-:S04]  /*20e0*/  UIADD3 UR12, UR9, -UR12, URZ ;  /* 0x8000000c090c7290 */ /* 0x000fc8000fffe03f */
[----:B------:R-:W-:-:S06]  /*20f0*/  UISETP.GE.AND UP0, UPT, UR12, 0x1, UPT ;  /* 0x000000010c00788c */ /* 0x000fcc000bf06270 */
[----:B------:R-:W-:-:S13]  /*2100*/  PLOP3.LUT P0, PT, PT, PT, UP0, 0x80, 0x0 ;  /* 0x000000000000781c */ /* 0x000fda0003f0f008 */
[----:B------:R-:W-:Y:S05]  /*2110*/  @!P0 BRA `(.L_x_23) ;  /* 0x0000000800388947 */ /* 0x000fea0003800000 */
[----:B01----:R-:W-:Y:S01]  /*2120*/  IMAD.U32 R12, RZ, RZ, UR12 ;  /* 0x0000000cff0c7e24 */ /* 0x003fe2000f8e00ff */
[----:B------:R-:W-:Y:S01]  /*2130*/  ULDC UR19, c[0x0][0x50c] ;  /* 0x0001430000137ab9 */ /* 0x000fe20000000800 */
[----:B------:R-:W-:-:S07]  /*2140*/  IMAD.U32 R13, RZ, RZ, UR5 ;  /* 0x00000005ff0d7e24 */ /* 0x000fce000f8e00ff */
.L_x_31:
[----:B------:R-:W-:-:S13]  /*2150*/  ISETP.NE.AND P1, PT, R142, 0x3, PT ;  /* 0x000000038e00780c */ /* 0x000fda0003f25270 */
[----:B------:R-:W-:Y:S05]  /*2160*/  @!P1 BRA `(.L_x_24) ;  /* 0x0000000000049947 */ /* 0x000fea0003800000 */
[----:B------:R-:W-:Y:S01]  /*2170*/  BPT.TRAP 0x1 ;  /* 0x000000040000795c */ /* 0x000fe20000300000 */
.L_x_24:
[----:B------:R-:W0:Y:S01]  /*2180*/  S2UR UR12, SR_CgaCtaId ;  /* 0x00000000000c79c3 */ /* 0x000e220000008800 */
[----:B------:R-:W-:Y:S01]  /*2190*/  UMOV UR10, 0x400 ;  /* 0x00000400000a7882 */ /* 0x000fe20000000000 */
[----:B------:R-:W-:Y:S01]  /*21a0*/  SHF.L.U32 R140, R144, 0x1f, RZ ;  /* 0x0000001f908c7819 */ /* 0x000fe200000006ff */
[----:B0-----:R-:W-:-:S04]  /*21b0*/  ULEA UR10, UR12, UR10, 0x18 ;  /* 0x0000000a0c0a7291 */ /* 0x001fc8000f8ec03f */
[----:B------:R-:W-:-:S09]  /*21c0*/  ULEA UR12, UR18, UR10, 0x3 ;  /* 0x0000000a120c7291 */ /* 0x000fd2000f8e183f */
[----:B------:R0:W1:Y:S01]  /*21d0*/  SYNCS.PHASECHK.TRANS64.TRYWAIT P0, [UR12], R140 ;  /* 0x0000008cff0075a7 */ /* 0x000062000800014c */
[----:B------:R-:W-:Y:S05]  /*21e0*/  @!P1 BRA `(.L_x_25) ;  /* 0x0000000000049947 */ /* 0x000fea0003800000 */
[----:B------:R-:W-:Y:S01]  /*21f0*/  BPT.TRAP 0x1 ;  /* 0x000000040000795c */ /* 0x000fe20000300000 */
.L_x_25:
[----:B-1----:R-:W-:Y:S05]  /*2200*/  @P0 BRA `(.L_x_26) ;  /* 0x0000000000080947 */ /* 0x002fea0003800000 */
[----:B------:R-:W1:Y:S02]  /*2210*/  SYNCS.PHASECHK.TRANS64.TRYWAIT P0, [UR12], R140 ;  /* 0x0000008cff0075a7 */ /* 0x000e64000800014c */
[----:B-1----:R-:W-:Y:S05]  /*2220*/  @!P0 BRA `(.L_x_27) ;  /* 0x0000007400108947 */ /* 0x002fea0003800000 */
.L_x_26:
[----:B------:R-:W-:Y:S01]  /*2230*/  UIADD3 UR12, UR10, 0x10100, URZ ;  /* 0x000101000a0c7890 */ /* 0x000fe2000fffe03f */
[----:B------:R-:W-:Y:S01]  /*2240*/  WARPGROUP.ARRIVE ;  /* 0x00000000000079c5 */ /* 0x000fe20000000000 */
[----:B------:R-:W-:Y:S02]  /*2250*/  UISETP.NE.AND UP0, UPT, UR7, URZ, UPT ;  /* 0x0000003f0700728c */ /* 0x000fe4000bf05270 */
[----:B------:R-:W-:Y:S02]  /*2260*/  USHF.R.U32.HI UR12, URZ, 0x4, UR12 ;  /* 0x000000043f0c7899 */ /* 0x000fe4000801160c */
[----:B------:R-:W-:Y:S02]  /*2270*/  USEL UR8, UR8, URZ, !UP0 ;  /* 0x0000003f08087287 */ /* 0x000fe4000c000000 */
[----:B------:R-:W-:Y:S02]  /*2280*/  ULOP3.LUT UR12, UR12, 0x3fff, URZ, 0xc0, !UPT ;  /* 0x00003fff0c0c7892 */ /* 0x000fe4000f8ec03f */
[----:B------:R-:W-:-:S02]  /*2290*/  UISETP.NE.U32.AND UP0, UPT, UR8, URZ, UPT ;  /* 0x0000003f0800728c */ /* 0x000fc4000bf05070 */
[----:B------:R-:W-:Y:S02]  /*22a0*/  ULOP3.LUT UR7, UR11, 0x10000, URZ, 0xfc, !UPT ;  /* 0x000100000b077892 */ /* 0x000fe4000f8efc3f */
[----:B------:R-:W-:Y:S02]  /*22b0*/  ULOP3.LUT UR8, UR12, 0x10000, URZ, 0xfc, !UPT ;  /* 0x000100000c087892 */ /* 0x000fe4000f8efc3f */
[----:B------:R-:W-:Y:S02]  /*22c0*/  ULEA UR7, UR18, UR7, 0xa ;  /* 0x0000000712077291 */ /* 0x000fe4000f8e503f */
[----:B------:R-:W-:Y:S01]  /*22d0*/  ULEA UR8, UR18, UR8, 0xa ;  /* 0x0000000812087291 */ /* 0x000fe2000f8e503f */
[----:B------:R-:W-:Y:S01]  /*22e0*/  UMOV UR13, 0x40000040 ;  /* 0x40000040000d7882 */ /* 0x000fe20000000000 */
[----:B------:R-:W-:Y:S01]  /*22f0*/  UMOV UR15, 0x40000040 ;  /* 0x40000040000f7882 */ /* 0x000fe20000000000 */
[----:B------:R-:W-:Y:S02]  /*2300*/  UIADD3 UR6, UR6, 0x4, URZ ;  /* 0x0000000406067890 */ /* 0x000fe4000fffe03f */
[----:B------:R-:W-:-:S02]  /*2310*/  UMOV UR12, UR7 ;  /* 0x00000007000c7c82 */ /* 0x000fc40008000000 */
[----:B------:R-:W-:Y:S02]  /*2320*/  UMOV UR14, UR8 ;  /* 0x00000008000e7c82 */ /* 0x000fe40008000000 */
[----:B------:R-:W-:Y:S01]  /*2330*/  QGMMA.64x128x32.F32.E4M3.E4M3 R24, gdesc[UR12], R24, UP0 ;  /* 0x01e000000c1879f3 */ /* 0x000fe2000bf00818 */
[----:B------:R-:W-:Y:S02]  /*2340*/  UIADD3 UR12, UR7, 0x2, URZ ;  /* 0x00000002070c7890 */ /* 0x000fe4000fffe03f */
[----:B------:R-:W-:Y:S01]  /*2350*/  UIADD3 UR14, UR8, 0x2, URZ ;  /* 0x00000002080e7890 */ /* 0x000fe2000fffe03f */
[----:B------:R-:W-:Y:S01]  /*2360*/  UMOV UR13, 0x40000040 ;  /* 0x40000040000d7882 */ /* 0x000fe20000000000 */
[----:B------:R-:W-:Y:S01]  /*2370*/  UMOV UR15, 0x40000040 ;  /* 0x40000040000f7882 */ /* 0x000fe20000000000 */
[----:B------:R-:W-:-:S06]  /*2380*/  UISETP.NE.AND UP0, UPT, UR6, UR19, UPT ;  /* 0x000000130600728c */ /* 0x000fcc000bf05270 */
        /* <DEDUP_REMOVED lines=8> */
[----:B------:R-:W-:Y:S01]  /*2410*/  UMOV UR13, 0x40000040 ;  /* 0x40000040000d7882 */ /* 0x000fe20000000000 */
[----:B------:R-:W-:Y:S01]  /*2420*/  UMOV UR15, 0x40000040 ;  /* 0x40000040000f7882 */ /* 0x000fe20000000000 */
[----:B------:R-:W-:-:S06]  /*2430*/  USEL UR7, URZ, 0x1, UP0 ;  /* 0x000000013f077887 */ /* 0x000fcc0008000000 */
[----:B------:R-:W-:Y:S01]  /*2440*/  ISETP.NE.AND P0, PT, RZ, UR7, PT ;  /* 0x00000007ff007c0c */ /* 0x000fe2000bf05270 */
[----:B------:R-:W-:Y:S03]  /*2450*/  QGMMA.64x128x32.F32.E4M3.E4M3 R24, gdesc[UR12], R24, gsb0 ;  /* 0x01e000000c1879f3 */ /* 0x000fe60008000818 */
[----:B------:R-:W-:-:S09]  /*2460*/  WARPGROUP.DEPBAR.LE gsb0, 0x1 ;  /* 0x00008000000079c5 */ /* 0x000fd20000010100 */
[----:B------:R-:W-:Y:S05]  /*2470*/  @!P0 BRA `(.L_x_28) ;  /* 0x0000000400088947 */ /* 0x000fea0003800000 */
[----:B------:R-:W-:Y:S02]  /*2480*/  WARPGROUP.DEPBAR.LE gsb0, 0x0 ;  /* 0x00008000000079c5 */ /* 0x000fe40000010000 */
[----:B------:R-:W-:-:S01]  /*2490*/  FADD R143, R24, R143 ;  /* 0x0000008f188f7221 */ /* 0x000fc20000000000 */
[----:B------:R-:W-:Y:S01]  /*24a0*/  FADD R138, R25, R138 ;  /* 0x0000008a198a7221 */ /* 0x000fe20000000000 */
        /* <DEDUP_REMOVED lines=62> */
[----:B------:R-:W-:-:S06]  /*2890*/  UMOV UR6, URZ ;  /* 0x0000003f00067c82 */ /* 0x000fcc0008000000 */
.L_x_28:
[----:B------:R-:W-:Y:S05]  /*28a0*/  @!P1 BRA `(.L_x_29) ;  /* 0x0000000000049947 */ /* 0x000fea0003800000 */
[----:B------:R-:W-:Y:S01]  /*28b0*/  BPT.TRAP 0x1 ;  /* 0x000000040000795c */ /* 0x000fe20000300000 */
.L_x_29:
[----:B------:R-:W-:-:S13]  /*28c0*/  ISETP.NE.AND P0, PT, R6, RZ, PT ;  /* 0x000000ff0600720c */ /* 0x000fda0003f05270 */
[----:B01----:R-:W-:-:S05]  /*28d0*/  @P0 LEA R140, R13, UR10, 0x3 ;  /* 0x0000000a0d8c0c11 */ /* 0x003fca000f8e18ff */
[----:B------:R-:W-:-:S05]  /*28e0*/  @P0 VIADD R140, R140, 0x20 ;  /* 0x000000208c8c0836 */ /* 0x000fca0000000000 */
[----:B------:R-:W-:-:S04]  /*28f0*/  @P0 PRMT R140, R5, 0x654, R140 ;  /* 0x00000654058c0816 */ /* 0x000fc8000000008c */
[----:B------:R0:W-:Y:S01]  /*2900*/  @P0 SYNCS.ARRIVE.TRANS64.RED.A1T0 RZ, [R140+URZ], RZ ;  /* 0x000000ff8cff09a7 */ /* 0x0001e2000810043f */
[----:B------:R-:W-:-:S13]  /*2910*/  ISETP.GT.U32.AND P0, PT, R4, 0x1, PT ;  /* 0x000000010400780c */ /* 0x000fda0003f04070 */
[----:B0-----:R-:W-:Y:S05]  /*2920*/  @P0 BRA `(.L_x_30) ;  /* 0x0000000000040947 */ /* 0x001fea0003800000 */
[----:B------:R-:W-:Y:S01]  /*2930*/  BPT.TRAP 0x1 ;  /* 0x000000040000795c */ /* 0x000fe20000300000 */
.L_x_30:
[----:B------:R-:W-:Y:S01]  /*2940*/  UIADD3 UR18, UR18, 0x1, URZ ;  /* 0x0000000112127890 */ /* 0x000fe2000fffe03f */
[C---:B------:R-:W-:Y:S01]  /*2950*/  ISETP.GT.AND P1, PT, R12.reuse, 0x1, PT ;  /* 0x000000010c00780c */ /* 0x040fe20003f24270 */
[----:B------:R-:W-:Y:S02]  /*2960*/  VIADD R13, R13, 0x1 ;  /* 0x000000010d0d7836 */ /* 0x000fe40000000000 */
[----:B------:R-:W-:Y:S01]  /*2970*/  UISETP.NE.AND UP0, UPT, UR18, 0x4, UPT ;  /* 0x000000041200788c */ /* 0x000fe2000bf05270 */
[----:B------:R-:W-:Y:S02]  /*2980*/  VIADD R12, R12, 0xffffffff ;  /* 0xffffffff0c0c7836 */ /* 0x000fe40000000000 */
[C---:B------:R-:W-:Y:S01]  /*2990*/  ISETP.NE.AND P0, PT, R13.reuse, 0x4, PT ;  /* 0x000000040d00780c */ /* 0x040fe20003f05270 */
[----:B------:R-:W-:Y:S02]  /*29a0*/  USEL UR8, URZ, 0x1, UP0 ;  /* 0x000000013f087887 */ /* 0x000fe40008000000 */
[----:B------:R-:W-:Y:S01]  /*29b0*/  USEL UR18, UR18, URZ, UP0 ;  /* 0x0000003f12127287 */ /* 0x000fe20008000000 */
[----:B------:R-:W-:-:S03]  /*29c0*/  SEL R13, R13, RZ, P0 ;  /* 0x000000ff0d0d7207 */ /* 0x000fc60000000000 */
[----:B------:R-:W-:Y:S01]  /*29d0*/  LOP3.LUT R144, R144, UR8, RZ, 0x3c, !PT ;  /* 0x0000000890907c12 */ /* 0x000fe2000f8e3cff */
[----:B------:R-:W-:Y:S01]  /*29e0*/  UMOV UR8, 0x1 ;  /* 0x0000000100087882 */ /* 0x000fe20000000000 */
[----:B------:R-:W-:Y:S06]  /*29f0*/  @P1 BRA `(.L_x_31) ;  /* 0xfffffff400d41947 */ /* 0x000fec000383ffff */
.L_x_23:
[----:B------:R-:W-:Y:S01]  /*2a00*/  UISETP.NE.AND UP0, UPT, UR6, URZ, UPT ;  /* 0x0000003f0600728c */ /* 0x000fe2000bf05270 */
[----:B01----:R-:W0:Y:S03]  /*2a10*/  LDC R12, c[0x0][0x28c] ;  /* 0x0000a300ff0c7b82 */ /* 0x003e260000000800 */
[----:B------:R-:W-:-:S06]  /*2a20*/  USEL UR6, URZ, 0x1, !UP0 ;  /* 0x000000013f067887 */ /* 0x000fcc000c000000 */
[----:B------:R-:W-:Y:S02]  /*2a30*/  ISETP.NE.AND P0, PT, RZ, UR6, PT ;  /* 0x00000006ff007c0c */ /* 0x000fe4000bf05270 */
[----:B0-----:R-:W-:-:S11]  /*2a40*/  ISETP.GE.AND P1, PT, R12, 0x1, PT ;  /* 0x000000010c00780c */ /* 0x001fd60003f26270 */
[----:B------:R-:W-:Y:S05]  /*2a50*/  @!P0 BRA `(.L_x_32) ;  /* 0x0000000400048947 */ /* 0x000fea0003800000 */
[----:B------:R-:W-:Y:S02]  /*2a60*/  WARPGROUP.DEPBAR.LE gsb0, 0x0 ;  /* 0x00008000000079c5 */ /* 0x000fe40000010000 */
[----:B------:R-:W-:Y:S01]  /*2a70*/  FADD R143, R24, R143 ;  /* 0x0000008f188f7221 */ /* 0x000fe20000000000 */
        /* <DEDUP_REMOVED lines=62> */
[----:B------:R-:W-:-:S07]  /*2e60*/  FADD R16, R16, R87 ;  /* 0x0000005710107221 */ /* 0x000fce0000000000 */
.L_x_32:
[----:B------:R-:W-:Y:S02]  /*2e70*/  WARPGROUP.DEPBAR.LE gsb0, 0x0 ;  /* 0x00008000000079c5 */ /* 0x000fe40000010000 */
[----:B------:R-:W-:Y:S05]  /*2e80*/  @!P1 BRA `(.L_x_33) ;  /* 0x0000000000489947 */ /* 0x000fea0003800000 */
[----:B------:R-:W-:-:S13]  /*2e90*/  ISETP.NE.AND P0, PT, R142, 0x3, PT ;  /* 0x000000038e00780c */ /* 0x000fda0003f05270 */
[----:B------:R-:W-:Y:S05]  /*2ea0*/  @!P0 BRA `(.L_x_34) ;  /* 0x0000000000048947 */ /* 0x000fea0003800000 */
[----:B------:R-:W-:Y:S01]  /*2eb0*/  BPT.TRAP 0x1 ;  /* 0x000000040000795c */ /* 0x000fe20000300000 */
.L_x_34:
[----:B------:R-:W-:Y:S01]  /*2ec0*/  ISETP.NE.AND P0, PT, R6, RZ, PT ;  /* 0x000000ff0600720c */ /* 0x000fe20003f05270 */
[----:B------:R-:W-:Y:S01]  /*2ed0*/  UISETP.LT.AND UP1, UPT, UR9, 0x1, UPT ;  /* 0x000000010900788c */ /* 0x000fe2000bf21270 */
[----:B------:R-:W-:-:S11]  /*2ee0*/  IMAD.U32 R13, RZ, RZ, UR10 ;  /* 0x0000000aff0d7e24 */ /* 0x000fd6000f8e00ff */
[----:B------:R-:W-:-:S05]  /*2ef0*/  VOTEU.ANY UP0, P0 ;  /* 0x00000000003f7886 */ /* 0x000fca0000000100 */
[----:B------:R-:W-:-:S04]  /*2f00*/  @UP0 USEL UR6, UR9, 0x1, UP1 ;  /* 0x0000000109060887 */ /* 0x000fc80008800000 */
[----:B------:R-:W-:-:S06]  /*2f10*/  @UP0 UIADD3 UR6, UR5, UR9, -UR6 ;  /* 0x0000000905060290 */ /* 0x000fcc000fffe806 */
[----:B------:R-:W-:-:S04]  /*2f20*/  IMAD.U32 R12, RZ, RZ, UR6 ;  /* 0x00000006ff0c7e24 */ /* 0x000fc8000f8e00ff */
[----:B------:R-:W-:-:S05]  /*2f30*/  @P0 IMAD.SHL.U32 R12, R12, 0x8, RZ ;  /* 0x000000080c0c0824 */ /* 0x000fca00078e00ff */
[----:B------:R-:W-:-:S04]  /*2f40*/  @P0 LOP3.LUT R12, R12, 0x18, RZ, 0xc0, !PT ;  /* 0x000000180c0c0812 */ /* 0x000fc800078ec0ff */
[----:B------:R-:W-:-:S04]  /*2f50*/  @P0 IADD3 R12, R13, 0x20, R12 ;  /* 0x000000200d0c0810 */ /* 0x000fc80007ffe00c */
[----:B------:R-:W-:-:S04]  /*2f60*/  @P0 PRMT R12, R5, 0x654, R12 ;  /* 0x00000654050c0816 */ /* 0x000fc8000000000c */
[----:B------:R0:W-:Y:S01]  /*2f70*/  @P0 SYNCS.ARRIVE.TRANS64.RED.A1T0 RZ, [R12+URZ], RZ ;  /* 0x000000ff0cff09a7 */ /* 0x0001e2000810043f */
[----:B------:R-:W-:-:S13]  /*2f80*/  ISETP.GT.U32.AND P0, PT, R4, 0x1, PT ;  /* 0x000000010400780c */ /* 0x000fda0003f04070 */
[----:B0-----:R-:W-:Y:S05]  /*2f90*/  @P0 BRA `(.L_x_33) ;  /* 0x0000000000040947 */ /* 0x001fea0003800000 */
[----:B------:R-:W-:Y:S01]  /*2fa0*/  BPT.TRAP 0x1 ;  /* 0x000000040000795c */ /* 0x000fe20000300000 */
.L_x_33:
[----:B------:R-:W0:Y:S01]  /*2fb0*/  LDC R26, c[0x0][0x288] ;  /* 0x0000a200ff1a7b82 */ /* 0x000e220000000800 */
[----:B------:R-:W-:Y:S01]  /*2fc0*/  IMAD.SHL.U32 R10, R10, 0x80, RZ ;  /* 0x000000800a0a7824 */ /* 0x000fe200078e00ff */
[--C-:B------:R-:W-:Y:S01]  /*2fd0*/  SHF.R.U32.HI R12, RZ, 0x2, R0.reuse ;  /* 0x00000002ff0c7819 */ /* 0x100fe20000011600 */
[----:B------:R-:W-:Y:S01]  /*2fe0*/  IMAD.SHL.U32 R29, R11, 0x80, RZ ;  /* 0x000000800b1d7824 */ /* 0x000fe200078e00ff */
[----:B------:R-:W-:Y:S01]  /*2ff0*/  LOP3.LUT R24, R0, 0x60, RZ, 0xc0, !PT ;  /* 0x0000006000187812 */ /* 0x000fe200078ec0ff */
[----:B------:R-:W-:Y:S01]  /*3000*/  ULDC UR6, c[0x0][0x284] ;  /* 0x0000a10000067ab9 */ /* 0x000fe20000000800 */
[----:B------:R-:W-:Y:S02]  /*3010*/  SHF.R.U32.HI R25, RZ, 0x7, R0 ;  /* 0x00000007ff197819 */ /* 0x000fe40000011600 */
[----:B------:R-:W-:Y:S02]  /*3020*/  LOP3.LUT R13, R12, 0x7, RZ, 0xc0, !PT ;  /* 0x000000070c0d7812 */ /* 0x000fe400078ec0ff */
[----:B------:R-:W-:-:S02]  /*3030*/  SHF.R.U32.HI R24, RZ, 0x1, R24 ;  /* 0x00000001ff187819 */ /* 0x000fc40000011618 */
[----:B------:R-:W-:Y:S02]  /*3040*/  LOP3.LUT R12, R25, 0x1, RZ, 0xc0, !PT ;  /* 0x00000001190c7812 */ /* 0x000fe400078ec0ff */
[----:B------:R-:W-:Y:S02]  /*3050*/  IADD3 R27, RZ, -R24, -R13 ;  /* 0x80000018ff1b7210 */ /* 0x000fe40007ffe80d */
[----:B------:R-:W-:Y:S01]  /*3060*/  LOP3.LUT R25, R0, 0x3, RZ, 0xc0, !PT ;  /* 0x0000000300197812 */ /* 0x000fe200078ec0ff */
[C---:B------:R-:W-:Y:S02]  /*3070*/  IMAD.SHL.U32 R28, R12.reuse, 0x40, RZ ;  /* 0x000000400c1c7824 */ /* 0x040fe400078e00ff */
[----:B------:R-:W-:-:S03]  /*3080*/  IMAD R12, R12, -0x40, R27 ;  /* 0xffffffc00c0c7824 */ /* 0x000fc600078e021b */
[----:B------:R-:W-:Y:S01]  /*3090*/  LOP3.LUT R13, R28, 0x40, R13, 0xe2, !PT ;  /* 0x000000401c0d7812 */ /* 0x000fe200078ee20d */
[----:B------:R-:W-:Y:S01]  /*30a0*/  IMAD.MOV.U32 R28, RZ, RZ, -0x1 ;  /* 0xffffffffff1c7424 */ /* 0x000fe200078e00ff */
[----:B0-----:R-:W-:Y:S01]  /*30b0*/  ISETP.GE.AND P0, PT, R10, R26, PT ;  /* 0x0000001a0a00720c */ /* 0x001fe20003f06270 */
[----:B------:R-:W-:Y:S01]  /*30c0*/  IMAD R31, R25, -0x2, R26 ;  /* 0xfffffffe191f7824 */ /* 0x000fe200078e021a */
[----:B------:R-:W-:Y:S01]  /*30d0*/  IADD3 R34, -R29, UR6, R12 ;  /* 0x000000061d227c10 */ /* 0x000fe2000fffe10c */
[----:B------:R-:W-:Y:S01]  /*30e0*/  IMAD.WIDE R26, R11, 0x80, RZ ;  /* 0x000000800b1a7825 */ /* 0x000fe200078e02ff */
[----:B------:R-:W-:-:S03]  /*30f0*/  ISETP.GE.OR P0, PT, R29, UR6, P0 ;  /* 0x000000061d007c0c */ /* 0x000fc60008706670 */
[----:B------:R-:W-:Y:S01]  /*3100*/  IMAD.SHL.U32 R25, R0, 0x2, RZ ;  /* 0x0000000200197824 */ /* 0x000fe200078e00ff */
[----:B------:R-:W-:Y:S01]  /*3110*/  LOP3.LUT R35, R26, R13, R24, 0xfe, !PT ;  /* 0x0000000d1a237212 */ /* 0x000fe200078efe18 */
[----:B------:R-:W-:-:S03]  /*3120*/  IMAD.IADD R29, R31, 0x1, -R10 ;  /* 0x000000011f1d7824 */ /* 0x000fc600078e0a0a */
[----:B------:R-:W-:-:S05]  /*3130*/  LOP3.LUT R24, R10, 0x6, R25, 0xf8, !PT ;  /* 0x000000060a187812 */ /* 0x000fca00078ef819 */
[----:B------:R-:W-:Y:S05]  /*3140*/  @P0 BRA `(.L_x_35) ;  /* 0x0000004400c00947 */ /* 0x000fea0003800000 */
[----:B------:R-:W0:Y:S01]  /*3150*/  LDC.64 R32, c[0x0][0x5c8] ;  /* 0x00017200ff207b82 */ /* 0x000e220000000a00 */
[----:B------:R-:W-:Y:S01]  /*3160*/  SHF.R.S32.HI R30, RZ, 0x1f, R7 ;  /* 0x0000001fff1e7819 */ /* 0x000fe20000011407 */
[----:B------:R-:W-:Y:S01]  /*3170*/  ULDC.64 UR6, c[0x0][0x5d0] ;  /* 0x0001740000067ab9 */ /* 0x000fe20000000a00 */
[----:B------:R-:W-:Y:S01]  /*3180*/  SHF.R.S32.HI R25, RZ, 0x1f, R24 ;  /* 0x0000001fff197819 */ /* 0x000fe20000011418 */
[----:B------:R-:W-:Y:S02]  /*3190*/  BSSY B0, `(.L_x_35) ;  /* 0x000046b000007945 */ /* 0x000fe40003800000 */
[----:B------:R-:W-:-:S04]  /*31a0*/  IMAD R10, R30, UR6, RZ ;  /* 0x000000061e0a7c24 */ /* 0x000fc8000f8e02ff */
[C---:B------:R-:W-:Y:S02]  /*31b0*/  IMAD R13, R7.reuse, UR7, R10 ;  /* 0x00000007070d7c24 */ /* 0x040fe4000f8e020a */
[----:B------:R-:W-:Y:S01]  /*31c0*/  IMAD.WIDE.U32 R10, R7, UR6, R24 ;  /* 0x00000006070a7c25 */ /* 0x000fe2000f8e0018 */
[----:B------:R-:W-:-:S03]  /*31d0*/  ULDC.64 UR6, c[0x0][0x5c0] ;  /* 0x0001700000067ab9 */ /* 0x000fc60000000a00 */
[----:B------:R-:W-:Y:S02]  /*31e0*/  IMAD.IADD R11, R11, 0x1, R13 ;  /* 0x000000010b0b7824 */ /* 0x000fe400078e020d */
[----:B0-----:R-:W-:-:S04]  /*31f0*/  IMAD R12, R27, R32, RZ ;  /* 0x000000201b0c7224 */ /* 0x001fc800078e02ff */
[C---:B------:R-:W-:Y:S02]  /*3200*/  IMAD R31, R35.reuse, R33, R12 ;  /* 0x00000021231f7224 */ /* 0x040fe400078e020c */
[----:B------:R-:W-:-:S04]  /*3210*/  IMAD.WIDE.U32 R12, R35, R32, R10 ;  /* 0x00000020230c7225 */ /* 0x000fc800078e000a */
[----:B------:R-:W-:Y:S01]  /*3220*/  IMAD.IADD R13, R13, 0x1, R31 ;  /* 0x000000010d0d7824 */ /* 0x000fe200078e021f */
[----:B------:R-:W-:Y:S02]  /*3230*/  LEA R10, P0, R32, R12, 0x3 ;  /* 0x0000000c200a7211 */ /* 0x000fe400078018ff */
[----:B------:R-:W-:Y:S02]  /*3240*/  IADD3 R12, P1, R12, UR6, RZ ;  /* 0x000000060c0c7c10 */ /* 0x000fe4000ff3e0ff */
[----:B------:R-:W-:Y:S02]  /*3250*/  LEA.HI.X R11, R32, R13, R33, 0x3, P0 ;  /* 0x0000000d200b7211 */ /* 0x000fe400000f1c21 */
[----:B---3-5:R-:W-:Y:S02]  /*3260*/  FSETP.NEU.AND P0, PT, R9, RZ, PT ;  /* 0x000000ff0900720b */ /* 0x028fe40003f0d000 */
[----:B------:R-:W-:Y:S02]  /*3270*/  IADD3 R10, P3, R10, UR6, RZ ;  /* 0x000000060a0a7c10 */ /* 0x000fe4000ff7e0ff */
[----:B------:R-:W-:-:S02]  /*3280*/  IADD3.X R13, R13, UR7, RZ, P1, !PT ;  /* 0x000000070d0d7c10 */ /* 0x000fc40008ffe4ff */
[----:B------:R-:W-:-:S07]  /*3290*/  IADD3.X R11, R11, UR7, RZ, P3, !PT ;  /* 0x000000070b0b7c10 */ /* 0x000fce0009ffe4ff */
[----:B------:R-:W-:Y:S05]  /*32a0*/  @!P0 BRA `(.L_x_36) ;  /* 0x00000034005c8947 */ /* 0x000fea0003800000 */
[----:B------:R-:W-:Y:S01]  /*32b0*/  ULDC.64 UR6, c[0x0][0x5b8] ;  /* 0x00016e0000067ab9 */ /* 0x000fe20000000a00 */
[----:B------:R-:W-:Y:S01]  /*32c0*/  ISETP.GE.AND P0, PT, R34, 0x1, PT ;  /* 0x000000012200780c */ /* 0x000fe20003f06270 */
[----:B------:R-:W-:Y:S01]  /*32d0*/  IMAD R32, R30, UR6, RZ ;  /* 0x000000061e207c24 */ /* 0x000fe2000f8e02ff */
[----:B------:R-:W-:Y:S01]  /*32e0*/  ULDC.64 UR10, c[0x0][0x5a8] ;  /* 0x00016a00000a7ab9 */ /* 0x000fe20000000a00 */
[----:B------:R-:W-:Y:S01]  /*32f0*/  IMAD.WIDE.U32 R30, R7, UR6, R24 ;  /* 0x00000006071e7c25 */ /* 0x000fe2000f8e0018 */
[----:B------:R-:W-:Y:S01]  /*3300*/  ISETP.LT.OR P4, PT, R29, 0x1, !P0 ;  /* 0x000000011d00780c */ /* 0x000fe20004781670 */
[----:B------:R-:W-:Y:S02]  /*3310*/  BSSY B1, `(.L_x_37) ;  /* 0x000000c000017945 */ /* 0x000fe40003800000 */
[----:B------:R-:W-:Y:S01]  /*3320*/  IMAD R7, R7, UR7, R32 ;  /* 0x0000000707077c24 */ /* 0x000fe2000f8e0220 */
[----:B------:R-:W-:-:S03]  /*3330*/  ULDC.64 UR6, c[0x0][0x5b0] ;  /* 0x00016c0000067ab9 */ /* 0x000fc60000000a00 */
[----:B------:R-:W-:Y:S02]  /*3340*/  IMAD.IADD R31, R31, 0x1, R7 ;  /* 0x000000011f1f7824 */ /* 0x000fe400078e0207 */
[----:B------:R-:W-:Y:S02]  /*3350*/  IMAD R7, R27, UR6, RZ ;  /* 0x000000061b077c24 */ /* 0x000fe4000f8e02ff */
[----:B------:R-:W-:-:S04]  /*3360*/  IMAD.WIDE.U32 R24, R35, UR6, R30 ;  /* 0x0000000623187c25 */ /* 0x000fc8000f8e001e */
[----:B------:R-:W-:Y:S01]  /*3370*/  IMAD R7, R35, UR7, R7 ;  /* 0x0000000723077c24 */ /* 0x000fe2000f8e0207 */
[----:B------:R-:W-:-:S04]  /*3380*/  IADD3 R24, P1, R24, UR10, RZ ;  /* 0x0000000a18187c10 */ /* 0x000fc8000ff3e0ff */
[--C-:B------:R-:W-:Y:S02]  /*3390*/  IADD3.X R25, R25, UR11, R7.reuse, P1, !PT ;  /* 0x0000000b19197c10 */ /* 0x100fe40008ffe407 */
[----:B------:R-:W-:Y:S01]  /*33a0*/  PRMT R7, RZ, 0x7610, R7 ;  /* 0x00007610ff077816 */ /* 0x000fe20000000007 */
[----:B------:R-:W-:Y:S06]  /*33b0*/  @P4 BRA `(.L_x_38) ;  /* 0x0000000000044947 */ /* 0x000fec0003800000 */
[----:B------:R0:W5:Y:S02]  /*33c0*/  LDG.E.U8 R7, desc[UR16][R24.64] ;  /* 0x0000001018077981 */ /* 0x000164000c1e1100 */
.L_x_38:
[----:B------:R-:W-:Y:S05]  /*33d0*/  BSYNC B1 ;  /* 0x0000000000017941 */ /* 0x000fea0003800000 */
.L_x_37:
[----:B-----5:R-:W-:Y:S01]  /*33e0*/  LOP3.LUT R7, R7, 0xff, RZ, 0xc0, !PT ;  /* 0x000000ff07077812 */ /* 0x020fe200078ec0ff */
[----:B------:R-:W-:Y:S01]  /*33f0*/  BSSY B1, `(.L_x_39) ;  /* 0x000000b000017945 */ /* 0x000fe20003800000 */
[----:B------:R-:W-:Y:S02]  /*3400*/  ISETP.LT.OR P3, PT, R29, 0x2, !P0 ;  /* 0x000000021d00780c */ /* 0x000fe40004761670 */
[----:B------:R-:W-:-:S05]  /*3410*/  F2FP.F16.E4M3.UNPACK_B R7, R7 ;  /* 0x00000007ff07723e */ /* 0x000fca00020006ff */
[----:B------:R-:W-:Y:S01]  /*3420*/  HADD2.F32 R32, -RZ, R7.H0_H0 ;  /* 0x20000007ff207230 */ /* 0x000fe20000004100 */
[----:B------:R-:W-:-:S04]  /*3430*/  PRMT R7, RZ, 0x7610, R7 ;  /* 0x00007610ff077816 */ /* 0x000fc80000000007 */
[----:B------:R-:W-:-:S04]  /*3440*/  FMUL R32, R32, R9 ;  /* 0x0000000920207220 */ /* 0x000fc80000400000 */
[----:B--2---:R-:W-:-:S05]  /*3450*/  FFMA R32, R143, R8, R32 ;  /* 0x000000088f207223 */ /* 0x004fca0000000020 */
[----:B------:R-:W-:-:S05]  /*3460*/  F2FP.SATFINITE.E4M3.F32.PACK_AB_MERGE_C R33, RZ, R32, RZ ;  /* 0x00000020ff21723e */ /* 0x000fca00048070ff */
[----:B------:R1:W-:Y:S01]  /*3470*/  @!P4 STG.E.U8 desc[UR16][R12.64], R33 ;  /* 0x000000210c00c986 */ /* 0x0003e2000c101110 */
[----:B------:R-:W-:Y:S05]  /*3480*/  @P3 BRA `(.L_x_40) ;  /* 0x0000000000043947 */ /* 0x000fea0003800000 */
[----:B------:R2:W5:Y:S02]  /*3490*/  LDG.E.U8 R7, desc[UR16][R24.64+0x1] ;  /* 0x0000011018077981 */ /* 0x000564000c1e1100 */
.L_x_40:
[----:B------:R-:W-:Y:S05]  /*34a0*/  BSYNC B1 ;  /* 0x0000000000017941 */ /* 0x000fea0003800000 */
.L_x_39:
[----:B-----5:R-:W-:Y:S01]  /*34b0*/  LOP3.LUT R7, R7, 0xff, RZ, 0xc0, !PT ;  /* 0x000000ff07077812 */ /* 0x020fe200078ec0ff */
[----:B------:R-:W-:Y:S01]  /*34c0*/  BSSY B1, `(.L_x_41) ;  /* 0x0000013000017945 */ /* 0x000fe20003800000 */
[----:B-1----:R-:W-:Y:S02]  /*34d0*/  IADD3 R33, P1, R35, 0x8, RZ ;  /* 0x0000000823217810 */ /* 0x002fe40007f3e0ff */
[----:B------:R-:W-:-:S03]  /*34e0*/  F2FP.F16.E4M3.UNPACK_B R7, R7 ;  /* 0x00000007ff07723e */ /* 0x000fc600020006ff */
[----:B------:R-:W-:Y:S01]  /*34f0*/  IMAD.X R27, RZ, RZ, R27, P1 ;  /* 0x000000ffff1b7224 */ /* 0x000fe200008e061b */
[----:B------:R-:W-:Y:S01]  /*3500*/  ISETP.GE.AND P1, PT, R34, 0x9, PT ;  /* 0x000000092200780c */ /* 0x000fe20003f26270 */
[----:B------:R-:W-:Y:S02]  /*3510*/  HADD2.F32 R26, -RZ, R7.H0_H0 ;  /* 0x20000007ff1a7230 */ /* 0x000fe40000004100 */
[----:B------:R-:W-:Y:S01]  /*3520*/  IMAD.WIDE.U32 R30, R33, UR6, R30 ;  /* 0x00000006211e7c25 */ /* 0x000fe2000f8e001e */
[----:B------:R-:W-:-:S03]  /*3530*/  ISETP.LT.OR P5, PT, R29, 0x1, !P1 ;  /* 0x000000011d00780c */ /* 0x000fc60004fa1670 */
[----:B------:R-:W-:Y:S01]  /*3540*/  FMUL R7, R26, R9 ;  /* 0x000000091a077220 */ /* 0x000fe20000400000 */
[----:B------:R-:W-:-:S03]  /*3550*/  IMAD R26, R27, UR6, RZ ;  /* 0x000000061b1a7c24 */ /* 0x000fc6000f8e02ff */
[----:B------:R-:W-:Y:S01]  /*3560*/  FFMA R7, R138, R8, R7 ;  /* 0x000000088a077223 */ /* 0x000fe20000000007 */
[----:B------:R-:W-:Y:S01]  /*3570*/  IMAD R33, R33, UR7, R26 ;  /* 0x0000000721217c24 */ /* 0x000fe2000f8e021a */
[----:B------:R-:W-:-:S03]  /*3580*/  IADD3 R26, P4, R30, UR10, RZ ;  /* 0x0000000a1e1a7c10 */ /* 0x000fc6000ff9e0ff */
[----:B------:R-:W-:Y:S02]  /*3590*/  F2FP.SATFINITE.E4M3.F32.PACK_AB_MERGE_C R35, RZ, R7, RZ ;  /* 0x00000007ff23723e */ /* 0x000fe400048070ff */
[----:B------:R-:W-:Y:S02]  /*35a0*/  IADD3.X R27, R31, UR11, R33, P4, !PT ;  /* 0x0000000b1f1b7c10 */ /* 0x000fe4000a7fe421 */
[----:B------:R-:W-:Y:S01]  /*35b0*/  PRMT R7, RZ, 0x7610, R7 ;  /* 0x00007610ff077816 */ /* 0x000fe20000000007 */
[----:B------:R1:W-:Y:S01]  /*35c0*/  @!P3 STG.E.U8 desc[UR16][R12.64+0x1], R35 ;  /* 0x000001230c00b986 */ /* 0x0003e2000c101110 */
[----:B------:R-:W-:Y:S05]  /*35d0*/  @P5 BRA `(.L_x_42) ;  /* 0x0000000000045947 */ /* 0x000fea0003800000 */
[----:B------:R3:W5:Y:S02]  /*35e0*/  LDG.E.U8 R7, desc[UR16][R26.64] ;  /* 0x000000101a077981 */ /* 0x000764000c1e1100 */
.L_x_42:
[----:B------:R-:W-:Y:S05]  /*35f0*/  BSYNC B1 ;  /* 0x0000000000017941 */ /* 0x000fea0003800000 */
.L_x_41:
[----:B-----5:R-:W-:Y:S01]  /*3600*/  LOP3.LUT R7, R7, 0xff, RZ, 0xc0, !PT ;  /* 0x000000ff07077812 */ /* 0x020fe200078ec0ff */
[----:B------:R-:W-:Y:S01]  /*3610*/  BSSY B1, `(.L_x_43) ;  /* 0x000000b000017945 */ /* 0x000fe20003800000 */
[----:B------:R-:W-:Y:S02]  /*3620*/  ISETP.LT.OR P3, PT, R29, 0x2, !P1 ;  /* 0x000000021d00780c */ /* 0x000fe40004f61670 */
[----:B------:R-:W-:-:S05]  /*3630*/  F2FP.F16.E4M3.UNPACK_B R7, R7 ;  /* 0x00000007ff07723e */ /* 0x000fca00020006ff */
[----:B------:R-:W-:Y:S01]  /*3640*/  HADD2.F32 R30, -RZ, R7.H0_H0 ;  /* 0x20000007ff1e7230 */ /* 0x000fe20000004100 */
[----:B------:R-:W-:-:S04]  /*3650*/  PRMT R7, RZ, 0x7610, R7 ;  /* 0x00007610ff077816 */ /* 0x000fc80000000007 */
[----:B------:R-:W-:-:S04]  /*3660*/  FMUL R30, R30, R9 ;  /* 0x000000091e1e7220 */ /* 0x000fc80000400000 */
[----:B------:R-:W-:-:S05]  /*3670*/  FFMA R30, R141, R8, R30 ;  /* 0x000000088d1e7223 */ /* 0x000fca000000001e */
[----:B------:R-:W-:-:S05]  /*3680*/  F2FP.SATFINITE.E4M3.F32.PACK_AB_MERGE_C R31, RZ, R30, RZ ;  /* 0x0000001eff1f723e */ /* 0x000fca00048070ff */
[----:B------:R4:W-:Y:S01]  /*3690*/  @!P5 STG.E.U8 desc[UR16][R10.64], R31 ;  /* 0x0000001f0a00d986 */ /* 0x0009e2000c101110 */
[----:B------:R-:W-:Y:S05]  /*36a0*/  @P3 BRA `(.L_x_44) ;  /* 0x0000000000043947 */ /* 0x000fea0003800000 */
[----:B------:R0:W5:Y:S02]  /*36b0*/  LDG.E.U8 R7, desc[UR16][R26.64+0x1] ;  /* 0x000001101a077981 */ /* 0x000164000c1e1100 */
.L_x_44:
[----:B------:R-:W-:Y:S05]  /*36c0*/  BSYNC B1 ;  /* 0x0000000000017941 */ /* 0x000fea0003800000 */
.L_x_43:
[----:B-----5:R-:W-:Y:S01]  /*36d0*/  LOP3.LUT R7, R7, 0xff, RZ, 0xc0, !PT ;  /* 0x000000ff07077812 */ /* 0x020fe200078ec0ff */
[----:B------:R-:W-:Y:S01]  /*36e0*/  BSSY B1, `(.L_x_45) ;  /* 0x000000b000017945 */ /* 0x000fe20003800000 */
[----:B------:R-:W-:Y:S02]  /*36f0*/  ISETP.LT.OR P4, PT, R29, 0x9, !P0 ;  /* 0x000000091d00780c */ /* 0x000fe40004781670 */
[----:B------:R-:W-:-:S05]  /*3700*/  F2FP.F16.E4M3.UNPACK_B R7, R7 ;  /* 0x00000007ff07723e */ /* 0x000fca00020006ff */
[----:B------:R-:W-:-:S05]  /*3710*/  HADD2.F32 R30, -RZ, R7.H0_H0 ;  /* 0x20000007ff1e7230 */ /* 0x000fca0000004100 */
[----:B------:R-:W-:-:S04]  /*3720*/  FMUL R7, R30, R9 ;  /* 0x000000091e077220 */ /* 0x000fc80000400000 */
[----:B------:R-:W-:-:S05]  /*3730*/  FFMA R7, R136, R8, R7 ;  /* 0x0000000888077223 */ /* 0x000fca0000000007 */
[----:B----4-:R-:W-:Y:S02]  /*3740*/  F2FP.SATFINITE.E4M3.F32.PACK_AB_MERGE_C R31, RZ, R7, RZ ;  /* 0x00000007ff1f723e */ /* 0x010fe400048070ff */
[----:B------:R-:W-:-:S03]  /*3750*/  PRMT R7, RZ, 0x7610, R7 ;  /* 0x00007610ff077816 */ /* 0x000fc60000000007 */
[----:B------:R4:W-:Y:S01]  /*3760*/  @!P3 STG.E.U8 desc[UR16][R10.64+0x1], R31 ;  /* 0x0000011f0a00b986 */ /* 0x0009e2000c101110 */
[----:B------:R-:W-:Y:S05]  /*3770*/  @P4 BRA `(.L_x_46) ;  /* 0x0000000000044947 */ /* 0x000fea0003800000 */
[----:B------:R0:W5:Y:S02]  /*3780*/  LDG.E.U8 R7, desc[UR16][R24.64+0x8] ;  /* 0x0000081018077981 */ /* 0x000164000c1e1100 */
.L_x_46:
[----:B------:R-:W-:Y:S05]  /*3790*/  BSYNC B1 ;  /* 0x0000000000017941 */ /* 0x000fea0003800000 */
.L_x_45:
        /* <DEDUP_REMOVED lines=8> */
[----:B----4-:R-:W-:-:S05]  /*3820*/  F2FP.SATFINITE.E4M3.F32.PACK_AB_MERGE_C R31, RZ, R30, RZ ;  /* 0x0000001eff1f723e */ /* 0x010fca00048070ff */
[----:B------:R4:W-:Y:S01]  /*3830*/  @!P4 STG.E.U8 desc[UR16][R12.64+0x8], R31 ;  /* 0x0000081f0c00c986 */ /* 0x0009e2000c101110 */
[----:B------:R-:W-:Y:S05]  /*3840*/  @P3 BRA `(.L_x_48) ;  /* 0x0000000000043947 */ /* 0x000fea0003800000 */
[----:B------:R0:W5:Y:S02]  /*3850*/  LDG.E.U8 R7, desc[UR16][R24.64+0x9] ;  /* 0x0000091018077981 */ /* 0x000164000c1e1100 */
.L_x_48:
[----:B------:R-:W-:Y:S05]  /*3860*/  BSYNC B1 ;  /* 0x0000000000017941 */ /* 0x000fea0003800000 */
.L_x_47:
        /* <DEDUP_REMOVED lines=12> */
.L_x_50:
[----:B------:R-:W-:Y:S05]  /*3930*/  BSYNC B1 ;  /* 0x0000000000017941 */ /* 0x000fea0003800000 */
.L_x_49:
        /* <DEDUP_REMOVED lines=12> */
.L_x_52:
[----:B------:R-:W-:Y:S05]  /*3a00*/  BSYNC B1 ;  /* 0x0000000000017941 */ /* 0x000fea0003800000 */
.L_x_51:
        /* <DEDUP_REMOVED lines=12> */
.L_x_54:
[----:B------:R-:W-:Y:S05]  /*3ad0*/  BSYNC B1 ;  /* 0x0000000000017941 */ /* 0x000fea0003800000 */
.L_x_53:
        /* <DEDUP_REMOVED lines=12> */
.L_x_56:
[----:B------:R-:W-:Y:S05]  /*3ba0*/  BSYNC B1 ;  /* 0x0000000000017941 */ /* 0x000fea0003800000 */
.L_x_55:
        /* <DEDUP_REMOVED lines=12> */
.L_x_58:
[----:B------:R-:W-:Y:S05]  /*3c70*/  BSYNC B1 ;  /* 0x0000000000017941 */ /* 0x000fea0003800000 */
.L_x_57:
        /* <DEDUP_REMOVED lines=12> */
.L_x_60:
[----:B------:R-:W-:Y:S05]  /*3d40*/  BSYNC B1 ;  /* 0x0000000000017941 */ /* 0x000fea0003800000 */
.L_x_59:
        /* <DEDUP_REMOVED lines=12> */
.L_x_62:
[----:B------:R-:W-:Y:S05]  /*3e10*/  BSYNC B1 ;  /* 0x0000000000017941 */ /* 0x000fea0003800000 */
.L_x_61:
        /* <DEDUP_REMOVED lines=12> */
.L_x_64:
[----:B------:R-:W-:Y:S05]  /*3ee0*/  BSYNC B1 ;  /* 0x0000000000017941 */ /* 0x000fea0003800000 */
.L_x_63:
        /* <DEDUP_REMOVED lines=12> */
.L_x_66:
[----:B------:R-:W-:Y:S05]  /*3fb0*/  BSYNC B1 ;  /* 0x0000000000017941 */ /* 0x000fea0003800000 */
.L_x_65:
        /* <DEDUP_REMOVED lines=12> */
.L_x_68:
[----:B------:R-:W-:Y:S05]  /*4080*/  BSYNC B1 ;  /* 0x0000000000017941 */ /* 0x000fea0003800000 */
.L_x_67:
        /* <DEDUP_REMOVED lines=12> */
.L_x_70:
[----:B------:R-:W-:Y:S05]  /*4150*/  BSYNC B1 ;  /* 0x0000000000017941 */ /* 0x000fea0003800000 */
.L_x_69:
        /* <DEDUP_REMOVED lines=12> */
.L_x_72:
[----:B------:R-:W-:Y:S05]  /*4220*/  BSYNC B1 ;  /* 0x0000000000017941 */ /* 0x000fea0003800000 */
.L_x_71:
        /* <DEDUP_REMOVED lines=12> */
.L_x_74:
[----:B------:R-:W-:Y:S05]  /*42f0*/  BSYNC B1 ;  /* 0x0000000000017941 */ /* 0x000fea0003800000 */
.L_x_73:
        /* <DEDUP_REMOVED lines=12> */
.L_x_76:
[----:B------:R-:W-:Y:S05]  /*43c0*/  BSYNC B1 ;  /* 0x0000000000017941 */ /* 0x000fea0003800000 */
.L_x_75:
        /* <DEDUP_REMOVED lines=12> */
.L_x_78:
[----:B------:R-:W-:Y:S05]  /*4490*/  BSYNC B1 ;  /* 0x0000000000017941 */ /* 0x000fea0003800000 */
.L_x_77:
        /* <DEDUP_REMOVED lines=12> */
.L_x_80:
[----:B------:R-:W-:Y:S05]  /*4560*/  BSYNC B1 ;  /* 0x0000000000017941 */ /* 0x000fea0003800000 */
.L_x_79:
        /* <DEDUP_REMOVED lines=12> */
.L_x_82:
[----:B------:R-:W-:Y:S05]  /*4630*/  BSYNC B1 ;  /* 0x0000000000017941 */ /* 0x000fea0003800000 */
.L_x_81:
        /* <DEDUP_REMOVED lines=12> */
.L_x_84:
[----:B------:R-:W-:Y:S05]  /*4700*/  BSYNC B1 ;  /* 0x0000000000017941 */ /* 0x000fea0003800000 */
.L_x_83:
        /* <DEDUP_REMOVED lines=12> */
.L_x_86:
[----:B------:R-:W-:Y:S05]  /*47d0*/  BSYNC B1 ;  /* 0x0000000000017941 */ /* 0x000fea0003800000 */
.L_x_85:
        /* <DEDUP_REMOVED lines=12> */
.L_x_88:
[----:B------:R-:W-:Y:S05]  /*48a0*/  BSYNC B1 ;  /* 0x0000000000017941 */ /* 0x000fea0003800000 */
.L_x_87:
        /* <DEDUP_REMOVED lines=12> */
.L_x_90:
[----:B------:R-:W-:Y:S05]  /*4970*/  BSYNC B1 ;  /* 0x0000000000017941 */ /* 0x000fea0003800000 */
.L_x_89:
        /* <DEDUP_REMOVED lines=12> */
.L_x_92:
[----:B------:R-:W-:Y:S05]  /*4a40*/  BSYNC B1 ;  /* 0x0000000000017941 */ /* 0x000fea0003800000 */
.L_x_91:
        /* <DEDUP_REMOVED lines=12> */
.L_x_94:
[----:B------:R-:W-:Y:S05]  /*4b10*/  BSYNC B1 ;  /* 0x0000000000017941 */ /* 0x000fea0003800000 */
.L_x_93:
        /* <DEDUP_REMOVED lines=12> */
.L_x_96:
[----:B------:R-:W-:Y:S05]  /*4be0*/  BSYNC B1 ;  /* 0x0000000000017941 */ /* 0x000fea0003800000 */
.L_x_95:
        /* <DEDUP_REMOVED lines=12> */
.L_x_98:
[----:B------:R-:W-:Y:S05]  /*4cb0*/  BSYNC B1 ;  /* 0x0000000000017941 */ /* 0x000fea0003800000 */
.L_x_97:
        /* <DEDUP_REMOVED lines=12> */
.L_x_100:
[----:B------:R-:W-:Y:S05]  /*4d80*/  BSYNC B1 ;  /* 0x0000000000017941 */ /* 0x000fea0003800000 */
.L_x_99:
        /* <DEDUP_REMOVED lines=12> */
.L_x_102:
[----:B------:R-:W-:Y:S05]  /*4e50*/  BSYNC B1 ;  /* 0x0000000000017941 */ /* 0x000fea0003800000 */
.L_x_101:
        /* <DEDUP_REMOVED lines=12> */
.L_x_104:
[----:B------:R-:W-:Y:S05]  /*4f20*/  BSYNC B1 ;  /* 0x0000000000017941 */ /* 0x000fea0003800000 */
.L_x_103:
        /* <DEDUP_REMOVED lines=12> */
.L_x_106:
[----:B------:R-:W-:Y:S05]  /*4ff0*/  BSYNC B1 ;  /* 0x0000000000017941 */ /* 0x000fea0003800000 */
.L_x_105:
        /* <DEDUP_REMOVED lines=12> */
.L_x_108:
[----:B------:R-:W-:Y:S05]  /*50c0*/  BSYNC B1 ;  /* 0x0000000000017941 */ /* 0x000fea0003800000 */
.L_x_107:
        /* <DEDUP_REMOVED lines=12> */
.L_x_110:
[----:B------:R-:W-:Y:S05]  /*5190*/  BSYNC B1 ;  /* 0x0000000000017941 */ /* 0x000fea0003800000 */
.L_x_109:
        /* <DEDUP_REMOVED lines=12> */
.L_x_112:
[----:B------:R-:W-:Y:S05]  /*5260*/  BSYNC B1 ;  /* 0x0000000000017941 */ /* 0x000fea0003800000 */
.L_x_111:
        /* <DEDUP_REMOVED lines=12> */
.L_x_114:
[----:B------:R-:W-:Y:S05]  /*5330*/  BSYNC B1 ;  /* 0x0000000000017941 */ /* 0x000fea0003800000 */
.L_x_113:
        /* <DEDUP_REMOVED lines=12> */
.L_x_116:
[----:B------:R-:W-:Y:S05]  /*5400*/  BSYNC B1 ;  /* 0x0000000000017941 */ /* 0x000fea0003800000 */
.L_x_115:
        /* <DEDUP_REMOVED lines=12> */
.L_x_118:
[----:B------:R-:W-:Y:S05]  /*54d0*/  BSYNC B1 ;  /* 0x0000000000017941 */ /* 0x000fea0003800000 */
.L_x_117:
        /* <DEDUP_REMOVED lines=12> */
.L_x_120:
[----:B------:R-:W-:Y:S05]  /*55a0*/  BSYNC B1 ;  /* 0x0000000000017941 */ /* 0x000fea0003800000 */
.L_x_119:
        /* <DEDUP_REMOVED lines=12> */
.L_x_122:
[----:B------:R-:W-:Y:S05]  /*5670*/  BSYNC B1 ;  /* 0x0000000000017941 */ /* 0x000fea0003800000 */
.L_x_121:
        /* <DEDUP_REMOVED lines=12> */
.L_x_124:
[----:B------:R-:W-:Y:S05]  /*5740*/  BSYNC B1 ;  /* 0x0000000000017941 */ /* 0x000fea0003800000 */
.L_x_123:
        /* <DEDUP_REMOVED lines=12> */
.L_x_126:
[----:B------:R-:W-:Y:S05]  /*5810*/  BSYNC B1 ;  /* 0x0000000000017941 */ /* 0x000fea0003800000 */
.L_x_125:
        /* <DEDUP_REMOVED lines=12> */
.L_x_128:
[----:B------:R-:W-:Y:S05]  /*58e0*/  BSYNC B1 ;  /* 0x0000000000017941 */ /* 0x000fea0003800000 */
.L_x_127:
        /* <DEDUP_REMOVED lines=12> */
.L_x_130:
[----:B------:R-:W-:Y:S05]  /*59b0*/  BSYNC B1 ;  /* 0x0000000000017941 */ /* 0x000fea0003800000 */
.L_x_129:
        /* <DEDUP_REMOVED lines=12> */
.L_x_132:
[----:B------:R-:W-:Y:S05]  /*5a80*/  BSYNC B1 ;  /* 0x0000000000017941 */ /* 0x000fea0003800000 */
.L_x_131:
        /* <DEDUP_REMOVED lines=12> */
.L_x_134:
[----:B------:R-:W-:Y:S05]  /*5b50*/  BSYNC B1 ;  /* 0x0000000000017941 */ /* 0x000fea0003800000 */
.L_x_133:
        /* <DEDUP_REMOVED lines=12> */
.L_x_136:
[----:B------:R-:W-:Y:S05]  /*5c20*/  BSYNC B1 ;  /* 0x0000000000017941 */ /* 0x000fea0003800000 */
.L_x_135:
        /* <DEDUP_REMOVED lines=12> */
.L_x_138:
[----:B------:R-:W-:Y:S05]  /*5cf0*/  BSYNC B1 ;  /* 0x0000000000017941 */ /* 0x000fea0003800000 */
.L_x_137:
        /* <DEDUP_REMOVED lines=12> */
.L_x_140:
[----:B------:R-:W-:Y:S05]  /*5dc0*/  BSYNC B1 ;  /* 0x0000000000017941 */ /* 0x000fea0003800000 */
.L_x_139:
        /* <DEDUP_REMOVED lines=12> */
.L_x_142:
[----:B------:R-:W-:Y:S05]  /*5e90*/  BSYNC B1 ;  /* 0x0000000000017941 */ /* 0x000fea0003800000 */
.L_x_141:
        /* <DEDUP_REMOVED lines=12> */
.L_x_144:
[----:B------:R-:W-:Y:S05]  /*5f60*/  BSYNC B1 ;  /* 0x0000000000017941 */ /* 0x000fea0003800000 */
.L_x_143:
        /* <DEDUP_REMOVED lines=12> */
.L_x_146:
[----:B------:R-:W-:Y:S05]  /*6030*/  BSYNC B1 ;  /* 0x0000000000017941 */ /* 0x000fea0003800000 */
.L_x_145:
        /* <DEDUP_REMOVED lines=12> */
.L_x_148:
[----:B------:R-:W-:Y:S05]  /*6100*/  BSYNC B1 ;  /* 0x0000000000017941 */ /* 0x000fea0003800000 */
.L_x_147:
        /* <DEDUP_REMOVED lines=12> */
.L_x_150:
[----:B------:R-:W-:Y:S05]  /*61d0*/  BSYNC B1 ;  /* 0x0000000000017941 */ /* 0x000fea0003800000 */
.L_x_149:
        /* <DEDUP_REMOVED lines=12> */
.L_x_152:
[----:B------:R-:W-:Y:S05]  /*62a0*/  BSYNC B1 ;  /* 0x0000000000017941 */ /* 0x000fea0003800000 */
.L_x_151:
        /* <DEDUP_REMOVED lines=12> */
.L_x_154:
[----:B------:R-:W-:Y:S05]  /*6370*/  BSYNC B1 ;  /* 0x0000000000017941 */ /* 0x000fea0003800000 */
.L_x_153:
        /* <DEDUP_REMOVED lines=8> */
[----:B0-----:R-:W-:-:S05]  /*6400*/  F2FP.SATFINITE.E4M3.F32.PACK_AB_MERGE_C R19, RZ, R20, RZ ;  /* 0x00000014ff13723e */ /* 0x001fca00048070ff */
[----:B------:R0:W-:Y:S01]  /*6410*/  @!P4 STG.E.U8 desc[UR16][R10.64+0x70], R19 ;  /* 0x000070130a00c986 */ /* 0x0001e2000c101110 */
[----:B------:R-:W-:Y:S05]  /*6420*/  @P3 BRA `(.L_x_156) ;  /* 0x0000000000043947 */ /* 0x000fea0003800000 */
[----:B------:R0:W5:Y:S02]  /*6430*/  LDG.E.U8 R7, desc[UR16][R26.64+0x71] ;  /* 0x000071101a077981 */ /* 0x000164000c1e1100 */
.L_x_156:
[----:B------:R-:W-:Y:S05]  /*6440*/  BSYNC B1 ;  /* 0x0000000000017941 */ /* 0x000fea0003800000 */
.L_x_155:
[----:B-----5:R-:W-:Y:S01]  /*6450*/  LOP3.LUT R7, R7, 0xff, RZ, 0xc0, !PT ;  /* 0x000000ff07077812 */ /* 0x020fe200078ec0ff */
[----:B------:R-:W-:Y:S01]  /*6460*/  BSSY B1, `(.L_x_157) ;  /* 0x000000b000017945 */ /* 0x000fe20003800000 */
[----:B------:R-:W-:Y:S02]  /*6470*/  ISETP.LT.OR P4, PT, R29, 0x79, !P0 ;  /* 0x000000791d00780c */ /* 0x000fe40004781670 */
[----:B------:R-:W-:-:S05]  /*6480*/  F2FP.F16.E4M3.UNPACK_B R7, R7 ;  /* 0x00000007ff07723e */ /* 0x000fca00020006ff */
[----:B------:R-:W-:-:S05]  /*6490*/  HADD2.F32 R20, -RZ, R7.H0_H0 ;  /* 0x20000007ff147230 */ /* 0x000fca0000004100 */
[----:B------:R-:W-:-:S04]  /*64a0*/  FMUL R7, R20, R9 ;  /* 0x0000000914077220 */ /* 0x000fc80000400000 */
[----:B------:R-:W-:-:S05]  /*64b0*/  FFMA R7, R18, R8, R7 ;  /* 0x0000000812077223 */ /* 0x000fca0000000007 */
[----:B0-----:R-:W-:Y:S02]  /*64c0*/  F2FP.SATFINITE.E4M3.F32.PACK_AB_MERGE_C R19, RZ, R7, RZ ;  /* 0x00000007ff13723e */ /* 0x001fe400048070ff */
[----:B------:R-:W-:-:S03]  /*64d0*/  PRMT R7, RZ, 0x7610, R7 ;  /* 0x00007610ff077816 */ /* 0x000fc60000000007 */
[----:B------:R0:W-:Y:S01]  /*64e0*/  @!P3 STG.E.U8 desc[UR16][R10.64+0x71], R19 ;  /* 0x000071130a00b986 */ /* 0x0001e2000c101110 */
[----:B------:R-:W-:Y:S05]  /*64f0*/  @P4 BRA `(.L_x_158) ;  /* 0x0000000000044947 */ /* 0x000fea0003800000 */
[----:B------:R0:W5:Y:S02]  /*6500*/  LDG.E.U8 R7, desc[UR16][R24.64+0x78] ;  /* 0x0000781018077981 */ /* 0x000164000c1e1100 */
.L_x_158:
[----:B------:R-:W-:Y:S05]  /*6510*/  BSYNC B1 ;  /* 0x0000000000017941 */ /* 0x000fea0003800000 */
.L_x_157:
        /* <DEDUP_REMOVED lines=12> */
.L_x_160:
[----:B------:R-:W-:Y:S05]  /*65e0*/  BSYNC B1 ;  /* 0x0000000000017941 */ /* 0x000fea0003800000 */
.L_x_159:
        /* <DEDUP_REMOVED lines=12> */
.L_x_162:
[----:B------:R-:W-:Y:S05]  /*66b0*/  BSYNC B1 ;  /* 0x0000000000017941 */ /* 0x000fea0003800000 */
.L_x_161:
[----:B-----5:R-:W-:Y:S01]  /*66c0*/  LOP3.LUT R7, R7, 0xff, RZ, 0xc0, !PT ;  /* 0x000000ff07077812 */ /* 0x020fe200078ec0ff */
[----:B------:R-:W-:Y:S01]  /*66d0*/  BSSY B1, `(.L_x_163) ;  /* 0x000000b000017945 */ /* 0x000fe20003800000 */
[----:B------:R-:W-:Y:S02]  /*66e0*/  ISETP.LT.OR P1, PT, R29, 0x7a, !P1 ;  /* 0x0000007a1d00780c */ /* 0x000fe40004f21670 */
[----:B------:R-:W-:-:S05]  /*66f0*/  F2FP.F16.E4M3.UNPACK_B R7, R7 ;  /* 0x00000007ff07723e */ /* 0x000fca00020006ff */
[----:B01----:R-:W-:Y:S01]  /*6700*/  HADD2.F32 R12, -RZ, R7.H0_H0 ;  /* 0x20000007ff0c7230 */ /* 0x003fe20000004100 */
[----:B------:R-:W-:-:S04]  /*6710*/  PRMT R7, RZ, 0x7610, R7 ;  /* 0x00007610ff077816 */ /* 0x000fc80000000007 */
[----:B------:R-:W-:-:S04]  /*6720*/  FMUL R12, R12, R9 ;  /* 0x000000090c0c7220 */ /* 0x000fc80000400000 */
[----:B------:R-:W-:-:S05]  /*6730*/  FFMA R12, R17, R8, R12 ;  /* 0x00000008110c7223 */ /* 0x000fca000000000c */
[----:B------:R-:W-:-:S05]  /*6740*/  F2FP.SATFINITE.E4M3.F32.PACK_AB_MERGE_C R13, RZ, R12, RZ ;  /* 0x0000000cff0d723e */ /* 0x000fca00048070ff */
[----:B------:R0:W-:Y:S01]  /*6750*/  @!P3 STG.E.U8 desc[UR16][R10.64+0x78], R13 ;  /* 0x0000780d0a00b986 */ /* 0x0001e2000c101110 */
[----:B------:R-:W-:Y:S05]  /*6760*/  @P1 BRA `(.L_x_164) ;  /* 0x0000000000041947 */ /* 0x000fea0003800000 */
[----:B------:R1:W5:Y:S02]  /*6770*/  LDG.E.U8 R7, desc[UR16][R26.64+0x79] ;  /* 0x000079101a077981 */ /* 0x000364000c1e1100 */
.L_x_164:
[----:B------:R-:W-:Y:S05]  /*6780*/  BSYNC B1 ;  /* 0x0000000000017941 */ /* 0x000fea0003800000 */
.L_x_163:
[----:B------:R-:W-:Y:S05]  /*6790*/  @P1 BRA `(.L_x_165) ;  /* 0x0000001000281947 */ /* 0x000fea0003800000 */
[----:B-----5:R-:W-:-:S04]  /*67a0*/  LOP3.LUT R7, R7, 0xff, RZ, 0xc0, !PT ;  /* 0x000000ff07077812 */ /* 0x020fc800078ec0ff */
[----:B------:R-:W-:-:S05]  /*67b0*/  F2FP.F16.E4M3.UNPACK_B R7, R7 ;  /* 0x00000007ff07723e */ /* 0x000fca00020006ff */
[----:B------:R-:W-:-:S05]  /*67c0*/  HADD2.F32 R12, -RZ, R7.H0_H0 ;  /* 0x20000007ff0c7230 */ /* 0x000fca0000004100 */
[----:B------:R-:W-:-:S04]  /*67d0*/  FMUL R7, R12, R9 ;  /* 0x000000090c077220 */ /* 0x000fc80000400000 */
[----:B------:R-:W-:-:S05]  /*67e0*/  FFMA R7, R16, R8, R7 ;  /* 0x0000000810077223 */ /* 0x000fca0000000007 */
[----:B------:R-:W-:-:S05]  /*67f0*/  F2FP.SATFINITE.E4M3.F32.PACK_AB_MERGE_C R7, RZ, R7, RZ ;  /* 0x00000007ff07723e */ /* 0x000fca00048070ff */
[----:B------:R0:W-:Y:S01]  /*6800*/  STG.E.U8 desc[UR16][R10.64+0x79], R7 ;  /* 0x000079070a007986 */ /* 0x0001e2000c101110 */
[----:B------:R-:W-:Y:S05]  /*6810*/  BRA `(.L_x_165) ;  /* 0x0000001000087947 */ /* 0x000fea0003800000 */
.L_x_36:
[----:B------:R-:W-:Y:S01]  /*6820*/  ISETP.GE.AND P1, PT, R34, 0x1, PT ;  /* 0x000000012200780c */ /* 0x000fe20003f26270 */
[-C--:B--2---:R-:W-:Y:S01]  /*6830*/  FMUL R143, R143, R8.reuse ;  /* 0x000000088f8f7220 */ /* 0x084fe20000400000 */
[-C--:B------:R-:W-:Y:S01]  /*6840*/  FMUL R138, R138, R8.reuse ;  /* 0x000000088a8a7220 */ /* 0x080fe20000400000 */
[----:B------:R-:W-:Y:S01]  /*6850*/  ISETP.GE.AND P0, PT, R34, 0x9, PT ;  /* 0x000000092200780c */ /* 0x000fe20003f06270 */
[-C--:B------:R-:W-:Y:S01]  /*6860*/  FMUL R141, R141, R8.reuse ;  /* 0x000000088d8d7220 */ /* 0x080fe20000400000 */
[C---:B------:R-:W-:Y:S01]  /*6870*/  ISETP.LT.OR P4, PT, R29.reuse, 0x1, !P1 ;  /* 0x000000011d00780c */ /* 0x040fe20004f81670 */
[-C--:B------:R-:W-:Y:S01]  /*6880*/  FMUL R136, R136, R8.reuse ;  /* 0x0000000888887220 */ /* 0x080fe20000400000 */
[----:B------:R-:W-:Y:S01]  /*6890*/  ISETP.LT.OR P5, PT, R29, 0x2, !P1 ;  /* 0x000000021d00780c */ /* 0x000fe20004fa1670 */
[-C--:B------:R-:W-:Y:S01]  /*68a0*/  FMUL R139, R139, R8.reuse ;  /* 0x000000088b8b7220 */ /* 0x080fe20000400000 */
[----:B------:R-:W-:Y:S01]  /*68b0*/  F2FP.SATFINITE.E4M3.F32.PACK_AB_MERGE_C R143, RZ, R143, RZ ;  /* 0x0000008fff8f723e */ /* 0x000fe200048070ff */
[----:B------:R-:W-:Y:S01]  /*68c0*/  FMUL R134, R134, R8 ;  /* 0x0000000886867220 */ /* 0x000fe20000400000 */
[----:B------:R-:W-:Y:S01]  /*68d0*/  F2FP.SATFINITE.E4M3.F32.PACK_AB_MERGE_C R7, RZ, R138, RZ ;  /* 0x0000008aff07723e */ /* 0x000fe200048070ff */
[-C--:B------:R-:W-:Y:S01]  /*68e0*/  FMUL R137, R137, R8.reuse ;  /* 0x0000000889897220 */ /* 0x080fe20000400000 */
[C---:B------:R-:W-:Y:S01]  /*68f0*/  ISETP.LT.OR P3, PT, R29.reuse, 0x1, !P0 ;  /* 0x000000011d00780c */ /* 0x040fe20004761670 */
[-C--:B------:R-:W-:Y:S01]  /*6900*/  FMUL R132, R132, R8.reuse ;  /* 0x0000000884847220 */ /* 0x080fe20000400000 */
[----:B------:R-:W-:Y:S01]  /*6910*/  ISETP.LT.OR P6, PT, R29, 0xa, !P1 ;  /* 0x0000000a1d00780c */ /* 0x000fe20004fc1670 */
[-C--:B------:R-:W-:Y:S01]  /*6920*/  FMUL R135, R135, R8.reuse ;  /* 0x0000000887877220 */ /* 0x080fe20000400000 */
[----:B------:R-:W-:Y:S01]  /*6930*/  F2FP.SATFINITE.E4M3.F32.PACK_AB_MERGE_C R141, RZ, R141, RZ ;  /* 0x0000008dff8d723e */ /* 0x000fe200048070ff */
[----:B------:R-:W-:Y:S01]  /*6940*/  @!P4 STG.E.U8 desc[UR16][R12.64], R143 ;  /* 0x0000008f0c00c986 */ /* 0x000fe2000c101110 */
[C---:B------:R-:W-:Y:S01]  /*6950*/  ISETP.LT.OR P4, PT, R29.reuse, 0x2, !P0 ;  /* 0x000000021d00780c */ /* 0x040fe20004781670 */
[----:B------:R-:W-:Y:S01]  /*6960*/  FMUL R130, R130, R8 ;  /* 0x0000000882827220 */ /* 0x000fe20000400000 */
[----:B------:R-:W-:Y:S01]  /*6970*/  F2FP.SATFINITE.E4M3.F32.PACK_AB_MERGE_C R25, RZ, R136, RZ ;  /* 0x00000088ff19723e */ /* 0x000fe200048070ff */
[----:B------:R0:W-:Y:S01]  /*6980*/  @!P5 STG.E.U8 desc[UR16][R12.64+0x1], R7 ;  /* 0x000001070c00d986 */ /* 0x0001e2000c101110 */
[----:B------:R-:W-:Y:S01]  /*6990*/  ISETP.LT.OR P5, PT, R29, 0x9, !P1 ;  /* 0x000000091d00780c */ /* 0x000fe20004fa1670 */
[-C--:B------:R-:W-:Y:S01]  /*69a0*/  FMUL R133, R133, R8.reuse ;  /* 0x0000000885857220 */ /* 0x080fe20000400000 */
[----:B------:R-:W-:Y:S01]  /*69b0*/  F2FP.SATFINITE.E4M3.F32.PACK_AB_MERGE_C R139, RZ, R139, RZ ;  /* 0x0000008bff8b723e */ /* 0x000fe200048070ff */
[----:B------:R-:W-:Y:S01]  /*69c0*/  @!P3 STG.E.U8 desc[UR16][R10.64], R141 ;  /* 0x0000008d0a00b986 */ /* 0x000fe2000c101110 */
[----:B------:R-:W-:Y:S01]  /*69d0*/  ISETP.LT.OR P3, PT, R29, 0x9, !P0 ;  /* 0x000000091d00780c */ /* 0x000fe20004761670 */
[-C--:B------:R-:W-:Y:S01]  /*69e0*/  FMUL R128, R128, R8.reuse ;  /* 0x0000000880807220 */ /* 0x080fe20000400000 */
[----:B------:R-:W-:Y:S01]  /*69f0*/  F2FP.SATFINITE.E4M3.F32.PACK_AB_MERGE_C R137, RZ, R137, RZ ;  /* 0x00000089ff89723e */ /* 0x000fe200048070ff */
[-C--:B------:R-:W-:Y:S01]  /*6a00*/  FMUL R131, R131, R8.reuse ;  /* 0x0000000883837220 */ /* 0x080fe20000400000 */
[----:B------:R-:W-:Y:S01]  /*6a10*/  F2FP.SATFINITE.E4M3.F32.PACK_AB_MERGE_C R135, RZ, R135, RZ ;  /* 0x00000087ff87723e */ /* 0x000fe200048070ff */
[----:B------:R1:W-:Y:S01]  /*6a20*/  @!P4 STG.E.U8 desc[UR16][R10.64+0x1], R25 ;  /* 0x000001190a00c986 */ /* 0x0003e2000c101110 */
[C---:B------:R-:W-:Y:S01]  /*6a30*/  ISETP.LT.OR P4, PT, R29.reuse, 0xa, !P0 ;  /* 0x0000000a1d00780c */ /* 0x040fe20004781670 */
[----:B------:R-:W-:Y:S01]  /*6a40*/  FMUL R126, R126, R8 ;  /* 0x000000087e7e7220 */ /* 0x000fe20000400000 */
[----:B0-----:R-:W-:Y:S01]  /*6a50*/  F2FP.SATFINITE.E4M3.F32.PACK_AB_MERGE_C R7, RZ, R134, RZ ;  /* 0x00000086ff07723e */ /* 0x001fe200048070ff */
[----:B------:R-:W-:Y:S01]  /*6a60*/  @!P5 STG.E.U8 desc[UR16][R12.64+0x8], R139 ;  /* 0x0000088b0c00d986 */ /* 0x000fe2000c101110 */
[----:B------:R-:W-:Y:S01]  /*6a70*/  ISETP.LT.OR P5, PT, R29, 0x11, !P1 ;  /* 0x000000111d00780c */ /* 0x000fe20004fa1670 */
[-C--:B------:R-:W-:Y:S01]  /*6a80*/  FMUL R129, R129, R8.reuse ;  /* 0x0000000881817220 */ /* 0x080fe20000400000 */
[----:B------:R-:W-:Y:S01]  /*6a90*/  F2FP.SATFINITE.E4M3.F32.PACK_AB_MERGE_C R133, RZ, R133, RZ ;  /* 0x00000085ff85723e */ /* 0x000fe200048070ff */
[----:B------:R0:W-:Y:S01]  /*6aa0*/  @!P6 STG.E.U8 desc[UR16][R12.64+0x9], R7 ;  /* 0x000009070c00e986 */ /* 0x0001e2000c101110 */
[----:B------:R-:W-:Y:S01]  /*6ab0*/  ISETP.LT.OR P6, PT, R29, 0x12, !P1 ;  /* 0x000000121d00780c */ /* 0x000fe20004fc1670 */
[----:B------:R-:W-:Y:S01]  /*6ac0*/  FMUL R124, R124, R8 ;  /* 0x000000087c7c7220 */ /* 0x000fe20000400000 */
[----:B------:R-:W-:Y:S01]  /*6ad0*/  F2FP.SATFINITE.E4M3.F32.PACK_AB_MERGE_C R131, RZ, R131, RZ ;  /* 0x00000083ff83723e */ /* 0x000fe200048070ff */
[----:B------:R-:W-:Y:S01]  /*6ae0*/  @!P3 STG.E.U8 desc[UR16][R10.64+0x8], R137 ;  /* 0x000008890a00b986 */ /* 0x000fe2000c101110 */
[----:B-1----:R-:W-:Y:S01]  /*6af0*/  F2FP.SATFINITE.E4M3.F32.PACK_AB_MERGE_C R25, RZ, R132, RZ ;  /* 0x00000084ff19723e */ /* 0x002fe200048070ff */
[-C--:B------:R-:W-:Y:S01]  /*6b00*/  FMUL R127, R127, R8.reuse ;  /* 0x000000087f7f7220 */ /* 0x080fe20000400000 */
[C---:B------:R-:W-:Y:S01]  /*6b10*/  ISETP.LT.OR P3, PT, R29.reuse, 0x11, !P0 ;  /* 0x000000111d00780c */ /* 0x040fe20004761670 */
[-C--:B------:R-:W-:Y:S01]  /*6b20*/  FMUL R122, R122, R8.reuse ;  /* 0x000000087a7a7220 */ /* 0x080fe20000400000 */
[----:B------:R-:W-:Y:S01]  /*6b30*/  F2FP.SATFINITE.E4M3.F32.PACK_AB_MERGE_C R129, RZ, R129, RZ ;  /* 0x00000081ff81723e */ /* 0x000fe200048070ff */
[----:B------:R1:W-:Y:S01]  /*6b40*/  @!P4 STG.E.U8 desc[UR16][R10.64+0x9], R25 ;  /* 0x000009190a00c986 */ /* 0x0003e2000c101110 */
[----:B------:R-:W-:Y:S01]  /*6b50*/  ISETP.LT.OR P4, PT, R29, 0x12, !P0 ;  /* 0x000000121d00780c */ /* 0x000fe20004781670 */
[----:B------:R-:W-:Y:S01]  /*6b60*/  FMUL R125, R125, R8 ;  /* 0x000000087d7d7220 */ /* 0x000fe20000400000 */
[----:B0-----:R-:W-:Y:S01]  /*6b70*/  F2FP.SATFINITE.E4M3.F32.PACK_AB_MERGE_C R7, RZ, R130, RZ ;  /* 0x00000082ff07723e */ /* 0x001fe200048070ff */
[----:B------:R-:W-:Y:S01]  /*6b80*/  @!P5 STG.E.U8 desc[UR16][R12.64+0x10], R135 ;  /* 0x000010870c00d986 */ /* 0x000fe2000c101110 */
[C---:B------:R-:W-:Y:S01]  /*6b90*/  ISETP.LT.OR P5, PT, R29.reuse, 0x19, !P1 ;  /* 0x000000191d00780c */ /* 0x040fe20004fa1670 */
[-C--:B------:R-:W-:Y:S01]  /*6ba0*/  FMUL R120, R120, R8.reuse ;  /* 0x0000000878787220 */ /* 0x080fe20000400000 */
[----:B------:R-:W-:Y:S01]  /*6bb0*/  F2FP.SATFINITE.E4M3.F32.PACK_AB_MERGE_C R127, RZ, R127, RZ ;  /* 0x0000007fff7f723e */ /* 0x000fe200048070ff */
[----:B------:R0:W-:Y:S01]  /*6bc0*/  @!P6 STG.E.U8 desc[UR16][R12.64+0x11], R7 ;  /* 0x000011070c00e986 */ /* 0x0001e2000c101110 */
[----:B------:R-:W-:Y:S01]  /*6bd0*/  ISETP.LT.OR P6, PT, R29, 0x1a, !P1 ;  /* 0x0000001a1d00780c */ /* 0x000fe20004fc1670 */
[-C--:B------:R-:W-:Y:S01]  /*6be0*/  FMUL R123, R123, R8.reuse ;  /* 0x000000087b7b7220 */ /* 0x080fe20000400000 */
[----:B------:R-:W-:Y:S01]  /*6bf0*/  FMUL R118, R118, R8 ;  /* 0x0000000876767220 */ /* 0x000fe20000400000 */
[----:B-1----:R-:W-:Y:S01]  /*6c00*/  F2FP.SATFINITE.E4M3.F32.PACK_AB_MERGE_C R25, RZ, R128, RZ ;  /* 0x00000080ff19723e */ /* 0x002fe200048070ff */
[----:B------:R-:W-:Y:S01]  /*6c10*/  @!P3 STG.E.U8 desc[UR16][R10.64+0x10], R133 ;  /* 0x000010850a00b986 */ /* 0x000fe2000c101110 */
[----:B------:R-:W-:Y:S01]  /*6c20*/  ISETP.LT.OR P3, PT, R29, 0x19, !P0 ;  /* 0x000000191d00780c */ /* 0x000fe20004761670 */
        /* <DEDUP_REMOVED lines=35> */
[----:B------:R-:W-:Y:S01]  /*6e60*/  ISETP.LT.OR P3, PT, R29, 0x29, !P0 ;  /* 0x000000291d00780c */ /* 0x000fe20004761670 */
[-C--:B------:R-:W-:Y:S01]  /*6e70*/  FMUL R111, R111, R8.reuse ;  /* 0x000000086f6f7220 */ /* 0x080fe20000400000 */
[-C--:B------:R-:W-:Y:S01]  /*6e80*/  FMUL R106, R106, R8.reuse ;  /* 0x000000086a6a7220 */ /* 0x080fe20000400000 */
        /* <DEDUP_REMOVED lines=104> */
[----:B------:R-:W-:-:S02]  /*7510*/  ISETP.LT.OR P3, PT, R29, 0x59, !P0 ;  /* 0x000000591d00780c */ /* 0x000fc40004761670 */
[----:B------:R-:W-:Y:S01]  /*7520*/  F2FP.SATFINITE.E4M3.F32.PACK_AB_MERGE_C R21, RZ, R21, RZ ;  /* 0x00000015ff15723e */ /* 0x000fe200048070ff */
[----:B------:R1:W-:Y:S01]  /*7530*/  @!P4 STG.E.U8 desc[UR16][R10.64+0x51], R25 ;  /* 0x000051190a00c986 */ /* 0x0003e2000c101110 */
[C---:B------:R-:W-:Y:S02]  /*7540*/  ISETP.LT.OR P4, PT, R29.reuse, 0x5a, !P0 ;  /* 0x0000005a1d00780c */ /* 0x040fe40004781670 */
[----:B0-----:R-:W-:Y:S01]  /*7550*/  F2FP.SATFINITE.E4M3.F32.PACK_AB_MERGE_C R7, RZ, R94, RZ ;  /* 0x0000005eff07723e */ /* 0x001fe200048070ff */
[----:B------:R-:W-:Y:S01]  /*7560*/  @!P5 STG.E.U8 desc[UR16][R12.64+0x58], R99 ;  /* 0x000058630c00d986 */ /* 0x000fe2000c101110 */
[C---:B------:R-:W-:Y:S02]  /*7570*/  ISETP.LT.OR P5, PT, R29.reuse, 0x61, !P1 ;  /* 0x000000611d00780c */ /* 0x040fe40004fa1670 */
[----:B------:R-:W-:Y:S01]  /*7580*/  F2FP.SATFINITE.E4M3.F32.PACK_AB_MERGE_C R15, RZ, R15, RZ ;  /* 0x0000000fff0f723e */ /* 0x000fe200048070ff */
[----:B------:R0:W-:Y:S01]  /*7590*/  @!P6 STG.E.U8 desc[UR16][R12.64+0x59], R7 ;  /* 0x000059070c00e986 */ /* 0x0001e2000c101110 */
[----:B------:R-:W-:-:S02]  /*75a0*/  ISETP.LT.OR P6, PT, R29, 0x62, !P1 ;  /* 0x000000621d00780c */ /* 0x000fc40004fc1670 */
[----:B------:R-:W-:Y:S01]  /*75b0*/  F2FP.SATFINITE.E4M3.F32.PACK_AB_MERGE_C R17, RZ, R17, RZ ;  /* 0x00000011ff11723e */ /* 0x000fe200048070ff */
[----:B------:R-:W-:Y:S01]  /*75c0*/  @!P3 STG.E.U8 desc[UR16][R10.64+0x58], R97 ;  /* 0x000058610a00b986 */ /* 0x000fe2000c101110 */
[----:B-1----:R-:W-:Y:S02]  /*75d0*/  F2FP.SATFINITE.E4M3.F32.PACK_AB_MERGE_C R25, RZ, R92, RZ ;  /* 0x0000005cff19723e */ /* 0x002fe400048070ff */
[----:B------:R-:W-:-:S03]  /*75e0*/  ISETP.LT.OR P3, PT, R29, 0x61, !P0 ;  /* 0x000000611d00780c */ /* 0x000fc60004761670 */
[----:B------:R1:W-:Y:S01]  /*75f0*/  @!P4 STG.E.U8 desc[UR16][R10.64+0x59], R25 ;  /* 0x000059190a00c986 */ /* 0x0003e2000c101110 */
[C---:B------:R-:W-:Y:S02]  /*7600*/  ISETP.LT.OR P4, PT, R29.reuse, 0x62, !P0 ;  /* 0x000000621d00780c */ /* 0x040fe40004781670 */
[----:B0-----:R-:W-:Y:S01]  /*7610*/  F2FP.SATFINITE.E4M3.F32.PACK_AB_MERGE_C R7, RZ, R90, RZ ;  /* 0x0000005aff07723e */ /* 0x001fe200048070ff */
[----:B------:R-:W-:Y:S01]  /*7620*/  @!P5 STG.E.U8 desc[UR16][R12.64+0x60], R93 ;  /* 0x0000605d0c00d986 */ /* 0x000fe2000c101110 */
[----:B------:R-:W-:-:S03]  /*7630*/  ISETP.LT.OR P5, PT, R29, 0x69, !P1 ;  /* 0x000000691d00780c */ /* 0x000fc60004fa1670 */
[----:B------:R0:W-:Y:S01]  /*7640*/  @!P6 STG.E.U8 desc[UR16][R12.64+0x61], R7 ;  /* 0x000061070c00e986 */ /* 0x0001e2000c101110 */
[C---:B------:R-:W-:Y:S02]  /*7650*/  ISETP.LT.OR P6, PT, R29.reuse, 0x6a, !P1 ;  /* 0x0000006a1d00780c */ /* 0x040fe40004fc1670 */
[----:B-1----:R-:W-:Y:S01]  /*7660*/  F2FP.SATFINITE.E4M3.F32.PACK_AB_MERGE_C R25, RZ, R88, RZ ;  /* 0x00000058ff19723e */ /* 0x002fe200048070ff */
[----:B------:R-:W-:Y:S01]  /*7670*/  @!P3 STG.E.U8 desc[UR16][R10.64+0x60], R95 ;  /* 0x0000605f0a00b986 */ /* 0x000fe2000c101110 */
        /* <DEDUP_REMOVED lines=11> */
[----:B------:R-:W-:Y:S01]  /*7730*/  @!P4 STG.E.U8 desc[UR16][R10.64+0x69], R25 ;  /* 0x000069190a00c986 */ /* 0x000fe2000c101110 */
[C---:B------:R-:W-:Y:S02]  /*7740*/  ISETP.LT.OR P4, PT, R29.reuse, 0x79, !P1 ;  /* 0x000000791d00780c */ /* 0x040fe40004f81670 */
[C---:B------:R-:W-:Y:S01]  /*7750*/  ISETP.LT.OR P1, PT, R29.reuse, 0x7a, !P1 ;  /* 0x0000007a1d00780c */ /* 0x040fe20004f21670 */
[----:B------:R1:W-:Y:S01]  /*7760*/  @!P5 STG.E.U8 desc[UR16][R12.64+0x70], R23 ;  /* 0x000070170c00d986 */ /* 0x0003e2000c101110 */
[C---:B------:R-:W-:Y:S02]  /*7770*/  ISETP.LT.OR P5, PT, R29.reuse, 0x72, !P0 ;  /* 0x000000721d00780c */ /* 0x040fe400047a1670 */
[----:B0-----:R-:W-:Y:S01]  /*7780*/  F2FP.SATFINITE.E4M3.F32.PACK_AB_MERGE_C R7, RZ, R18, RZ ;  /* 0x00000012ff07723e */ /* 0x001fe200048070ff */
[----:B------:R0:W-:Y:S01]  /*7790*/  @!P6 STG.E.U8 desc[UR16][R12.64+0x71], R19 ;  /* 0x000071130c00e986 */ /* 0x0001e2000c101110 */
[C---:B------:R-:W-:Y:S02]  /*77a0*/  ISETP.LT.OR P6, PT, R29.reuse, 0x79, !P0 ;  /* 0x000000791d00780c */ /* 0x040fe400047c1670 */
[----:B------:R-:W-:Y:S01]  /*77b0*/  ISETP.LT.OR P0, PT, R29, 0x7a, !P0 ;  /* 0x0000007a1d00780c */ /* 0x000fe20004701670 */
[----:B------:R2:W-:Y:S01]  /*77c0*/  @!P3 STG.E.U8 desc[UR16][R10.64+0x70], R21 ;  /* 0x000070150a00b986 */ /* 0x0005e2000c101110 */
[----:B-1----:R-:W-:-:S05]  /*77d0*/  F2FP.SATFINITE.E4M3.F32.PACK_AB_MERGE_C R23, RZ, R16, RZ ;  /* 0x00000010ff17723e */ /* 0x002fca00048070ff */
[----:B------:R2:W-:Y:S01]  /*77e0*/  @!P5 STG.E.U8 desc[UR16][R10.64+0x71], R7 ;  /* 0x000071070a00d986 */ /* 0x0005e2000c101110 */
[----:B0-----:R-:W-:-:S03]  /*77f0*/  F2FP.SATFINITE.E4M3.F32.PACK_AB_MERGE_C R19, RZ, R14, RZ ;  /* 0x0000000eff13723e */ /* 0x001fc600048070ff */
[----:B------:R2:W-:Y:S04]  /*7800*/  @!P4 STG.E.U8 desc[UR16][R12.64+0x78], R15 ;  /* 0x0000780f0c00c986 */ /* 0x0005e8000c101110 */
[----:B------:R2:W-:Y:S04]  /*7810*/  @!P1 STG.E.U8 desc[UR16][R12.64+0x79], R19 ;  /* 0x000079130c009986 */ /* 0x0005e8000c101110 */
[----:B------:R2:W-:Y:S04]  /*7820*/  @!P6 STG.E.U8 desc[UR16][R10.64+0x78], R17 ;  /* 0x000078110a00e986 */ /* 0x0005e8000c101110 */
[----:B------:R2:W-:Y:S02]  /*7830*/  @!P0 STG.E.U8 desc[UR16][R10.64+0x79], R23 ;  /* 0x000079170a008986 */ /* 0x0005e4000c101110 */
.L_x_165:
[----:B------:R-:W-:Y:S05]  /*7840*/  BSYNC B0 ;  /* 0x0000000000007941 */ /* 0x000fea0003800000 */
.L_x_35:
[----:B------:R-:W-:Y:S01]  /*7850*/  ULDC UR6, c[0x0][0xc] ;  /* 0x0000030000067ab9 */ /* 0x000fe20000000800 */
[----:B------:R-:W-:Y:S01]  /*7860*/  ULDC UR7, c[0x0][0x10] ;  /* 0x0000040000077ab9 */ /* 0x000fe20000000800 */
[----:B0-2--5:R-:W0:Y:S01]  /*7870*/  LDC R7, c[0x0][0x14] ;  /* 0x00000500ff077b82 */ /* 0x025e220000000800 */
[----:B------:R-:W-:Y:S01]  /*7880*/  UIMAD.WIDE.U32 UR6, UR6, UR7, URZ ;  /* 0x00000007060672a5 */ /* 0x000fe2000f8e003f */
[----:B----4-:R-:W-:Y:S01]  /*7890*/  PRMT R11, RZ, 0x7610, R11 ;  /* 0x00007610ff0b7816 */ /* 0x010fe2000000000b */
[----:B------:R-:W-:-:S04]  /*78a0*/  IMAD.MOV.U32 R10, RZ, RZ, -0x1 ;  /* 0xffffffffff0a7424 */ /* 0x000fc800078e00ff */
[----:B0-----:R-:W-:-:S04]  /*78b0*/  IMAD.WIDE.U32 R2, R7, UR6, R2 ;  /* 0x0000000607027c25 */ /* 0x001fc8000f8e0002 */
[----:B------:R-:W-:Y:S01]  /*78c0*/  IMAD R7, R7, UR7, RZ ;  /* 0x0000000707077c24 */ /* 0x000fe2000f8e02ff */
[----:B------:R-:W-:Y:S02]  /*78d0*/  ULDC.64 UR6, c[0x0][0x650] ;  /* 0x0001940000067ab9 */ /* 0x000fe40000000a00 */
[----:B------:R-:W-:Y:S01]  /*78e0*/  ISETP.GE.U32.AND P0, PT, R2, UR6, PT ;  /* 0x0000000602007c0c */ /* 0x000fe2000bf06070 */
[----:B------:R-:W-:Y:S02]  /*78f0*/  IMAD.IADD R3, R3, 0x1, R7 ;  /* 0x0000000103037824 */ /* 0x000fe400078e0207 */
[----:B------:R-:W-:-:S03]  /*7900*/  IMAD.MOV.U32 R7, RZ, RZ, -0x1 ;  /* 0xffffffffff077424 */ /* 0x000fc600078e00ff */
[----:B------:R-:W-:-:S13]  /*7910*/  ISETP.GE.U32.AND.EX P0, PT, R3, UR7, PT, P0 ;  /* 0x0000000703007c0c */ /* 0x000fda000bf06100 */
[----:B------:R-:W-:Y:S05]  /*7920*/  @P0 BRA `(.L_x_166) ;  /* 0x0000000400600947 */ /* 0x000fea0003800000 */
[----:B------:R-:W0:Y:S01]  /*7930*/  S2R R22, SR_CTAID.X ;  /* 0x0000000000167919 */ /* 0x000e220000002500 */
[----:B------:R-:W2:Y:S01]  /*7940*/  LDC.64 R16, c[0x0][0x628] ;  /* 0x00018a00ff107b82 */ /* 0x000ea20000000a00 */
[----:B------:R-:W-:Y:S01]  /*7950*/  ULDC UR6, c[0x0][0x150] ;  /* 0x0000540000067ab9 */ /* 0x000fe20000000800 */
[----:B------:R-:W-:Y:S01]  /*7960*/  IMAD.MOV.U32 R14, RZ, RZ, R2 ;  /* 0x000000ffff0e7224 */ /* 0x000fe200078e0002 */
[----:B------:R-:W4:Y:S01]  /*7970*/  S2R R24, SR_CTAID.Y ;  /* 0x0000000000187919 */ /* 0x000f220000002600 */
[----:B------:R-:W-:-:S04]  /*7980*/  IMAD.MOV.U32 R15, RZ, RZ, R3 ;  /* 0x000000ffff0f7224 */ /* 0x000fc800078e0003 */
[----:B------:R-:W1:Y:S08]  /*7990*/  LDC R25, c[0x0][0x144] ;  /* 0x00005100ff197b82 */ /* 0x000e700000000800 */
[----:B------:R-:W1:Y:S08]  /*79a0*/  LDC R18, c[0x0][0x630] ;  /* 0x00018c00ff127b82 */ /* 0x000e700000000800 */
[----:B------:R-:W1:Y:S01]  /*79b0*/  LDC.64 R20, c[0x0][0x620] ;  /* 0x00018800ff147b82 */ /* 0x000e620000000a00 */
[----:B--2---:R-:W-:-:S04]  /*79c0*/  ISETP.NE.U32.AND P0, PT, R16, RZ, PT ;  /* 0x000000ff1000720c */ /* 0x004fc80003f05070 */
[----:B------:R-:W-:Y:S02]  /*79d0*/  ISETP.NE.AND.EX P0, PT, R17, RZ, PT, P0 ;  /* 0x000000ff1100720c */ /* 0x000fe40003f05300 */
[----:B0-----:R-:W-:-:S05]  /*79e0*/  I2FP.F32.U32 R7, R22 ;  /* 0x0000001600077245 */ /* 0x001fca0000201000 */
[----:B------:R-:W-:-:S04]  /*79f0*/  FMUL R7, R7, UR6 ;  /* 0x0000000607077c20 */ /* 0x000fc80008400000 */
[----:B------:R0:W2:Y:S02]  /*7a00*/  F2I.U32.TRUNC.NTZ R23, R7 ;  /* 0x0000000700177305 */ /* 0x0000a4000020f000 */
[----:B----4-:R-:W-:Y:S05]  /*7a10*/  @!P0 BRA `(.L_x_167) ;  /* 0x0000000000288947 */ /* 0x010fea0003800000 */
[----:B0-----:R-:W0:Y:S02]  /*7a20*/  LDC R7, c[0x0][0x634] ;  /* 0x00018d00ff077b82 */ /* 0x001e240000000800 */
        /* <DEDUP_REMOVED lines=9> */
.L_x_167:
[-CC-:B-1----:R-:W-:Y:S01]  /*7ac0*/  SHF.R.U64 R19, R14, R18.reuse, R15.reuse ;  /* 0x000000120e137219 */ /* 0x182fe2000000120f */
[----:B------:R-:W1:Y:S01]  /*7ad0*/  LDC.64 R30, c[0x0][0x640] ;  /* 0x00019000ff1e7b82 */ /* 0x000e620000000a00 */
[----:B0-----:R-:W-:Y:S01]  /*7ae0*/  SHF.R.U32.HI R7, RZ, R18, R15 ;  /* 0x00000012ff077219 */ /* 0x001fe2000001160f */
[----:B--2---:R-:W-:Y:S01]  /*7af0*/  IMAD.MOV R23, RZ, RZ, -R23 ;  /* 0x000000ffff177224 */ /* 0x004fe200078e0a17 */
[----:B------:R-:W-:Y:S01]  /*7b00*/  IADD3 R13, P0, RZ, -R19, RZ ;  /* 0x80000013ff0d7210 */ /* 0x000fe20007f1e0ff */
[----:B------:R-:W-:Y:S02]  /*7b10*/  ULDC UR6, c[0x0][0x154] ;  /* 0x0000550000067ab9 */ /* 0x000fe40000000800 */
[----:B------:R-:W-:Y:S02]  /*7b20*/  IMAD R25, R25, R23, R22 ;  /* 0x0000001719197224 */ /* 0x000fe400078e0216 */
[----:B------:R-:W0:Y:S01]  /*7b30*/  LDC R14, c[0x0][0x618] ;  /* 0x00018600ff0e7b82 */ /* 0x000e220000000800 */
[----:B------:R-:W-:-:S02]  /*7b40*/  IMAD.X R7, RZ, RZ, ~R7, P0 ;  /* 0x000000ffff077224 */ /* 0x000fc400000e0e07 */
[----:B------:R-:W-:-:S04]  /*7b50*/  IMAD.WIDE.U32 R10, R13, R20, R2 ;  /* 0x000000140d0a7225 */ /* 0x000fc800078e0002 */
[----:B------:R-:W-:Y:S01]  /*7b60*/  IMAD R12, R7, R20, RZ ;  /* 0x00000014070c7224 */ /* 0x000fe200078e02ff */
[----:B---3--:R-:W2:Y:S03]  /*7b70*/  LDC R26, c[0x0][0x608] ;  /* 0x00018200ff1a7b82 */ /* 0x008ea60000000800 */
[----:B------:R-:W-:Y:S02]  /*7b80*/  IMAD R7, R13, R21, R12 ;  /* 0x000000150d077224 */ /* 0x000fe400078e020c */
[----:B------:R-:W-:Y:S02]  /*7b90*/  IMAD.MOV.U32 R13, RZ, RZ, 0x1 ;  /* 0x00000001ff0d7424 */ /* 0x000fe400078e00ff */
[----:B------:R-:W-:Y:S01]  /*7ba0*/  IMAD.IADD R7, R11, 0x1, R7 ;  /* 0x000000010b077824 */ /* 0x000fe200078e0207 */
[----:B------:R-:W3:Y:S01]  /*7bb0*/  LDC R28, c[0x0][0x658] ;  /* 0x00019600ff1c7b82 */ /* 0x000ee20000000800 */
[----:B------:R-:W-:-:S02]  /*7bc0*/  I2FP.F32.U32 R11, R24 ;  /* 0x00000018000b7245 */ /* 0x000fc40000201000 */
[----:B-1----:R-:W-:-:S03]  /*7bd0*/  ISETP.NE.U32.AND P0, PT, R30, RZ, PT ;  /* 0x000000ff1e00720c */ /* 0x002fc60003f05070 */
[----:B------:R-:W-:Y:S01]  /*7be0*/  FMUL R12, R11, UR6 ;  /* 0x000000060b0c7c20 */ /* 0x000fe20008400000 */
[----:B------:R-:W-:Y:S01]  /*7bf0*/  ISETP.NE.AND.EX P0, PT, R31, RZ, PT, P0 ;  /* 0x000000ff1f00720c */ /* 0x000fe20003f05300 */
[----:B------:R-:W1:Y:S01]  /*7c00*/  LDC R23, c[0x0][0x148] ;  /* 0x00005200ff177b82 */ /* 0x000e620000000800 */
[-CC-:B0-----:R-:W-:Y:S01]  /*7c10*/  SHF.R.U64 R18, R10, R14.reuse, R7.reuse ;  /* 0x0000000e0a127219 */ /* 0x181fe20000001207 */
[----:B------:R0:W4:Y:S01]  /*7c20*/  F2I.U32.TRUNC.NTZ R20, R12 ;  /* 0x0000000c00147305 */ /* 0x000122000020f000 */
[----:B------:R-:W-:Y:S01]  /*7c30*/  SHF.R.U32.HI R7, RZ, R14, R7 ;  /* 0x0000000eff077219 */ /* 0x000fe20000011607 */
[----:B------:R-:W-:-:S04]  /*7c40*/  IMAD.MOV.U32 R11, RZ, RZ, -0x1 ;  /* 0xffffffffff0b7424 */ /* 0x000fc800078e00ff */
[----:B------:R-:W0:Y:S01]  /*7c50*/  LDC R22, c[0x0][0x600] ;  /* 0x00018000ff167b82 */ /* 0x000e220000000800 */
[-CC-:B--2---:R-:W-:Y:S02]  /*7c60*/  SHF.R.U64 R16, R18, R26.reuse, R7.reuse ;  /* 0x0000001a12107219 */ /* 0x184fe40000001207 */
[----:B------:R-:W-:-:S05]  /*7c70*/  SHF.R.U32.HI R7, RZ, R26, R7 ;  /* 0x0000001aff077219 */ /* 0x000fca0000011607 */
[----:B------:R-:W2:Y:S01]  /*7c80*/  LDC R29, c[0x0][0x648] ;  /* 0x00019200ff1d7b82 */ /* 0x000ea20000000800 */
[-C--:B---3--:R-:W-:Y:S02]  /*7c90*/  SHF.L.U32 R10, R11, R28.reuse, RZ ;  /* 0x0000001c0b0a7219 */ /* 0x088fe400000006ff */
[--C-:B------:R-:W-:Y:S02]  /*7ca0*/  SHF.R.U64 R21, R16, R28, R7.reuse ;  /* 0x0000001c10157219 */ /* 0x100fe40000001207 */
[----:B------:R-:W-:Y:S02]  /*7cb0*/  LOP3.LUT R27, RZ, R10, RZ, 0x33, !PT ;  /* 0x0000000aff1b7212 */ /* 0x000fe400078e33ff */
[-C--:B------:R-:W-:Y:S01]  /*7cc0*/  SHF.R.U32.HI R11, RZ, R28.reuse, R7 ;  /* 0x0000001cff0b7219 */ /* 0x080fe20000011607 */
[----:B------:R-:W3:Y:S01]  /*7cd0*/  LDC R32, c[0x0][0x638] ;  /* 0x00018e00ff207b82 */ /* 0x000ee20000000800 */
[----:B------:R-:W-:Y:S01]  /*7ce0*/  SHF.L.U32 R26, R13, R28, RZ ;  /* 0x0000001c0d1a7219 */ /* 0x000fe200000006ff */
[----:B------:R-:W-:-:S06]  /*7cf0*/  IMAD.MOV.U32 R10, RZ, RZ, R21 ;  /* 0x000000ffff0a7224 */ /* 0x000fcc00078e0015 */
[----:B------:R-:W0:Y:S01]  /*7d00*/  LDC R33, c[0x0][0x610] ;  /* 0x00018400ff217b82 */ /* 0x000e220000000800 */
[----:B----4-:R-:W-:Y:S05]  /*7d10*/  @!P0 BRA `(.L_x_168) ;  /* 0x0000000000288947 */ /* 0x010fea0003800000 */
[----:B------:R-:W4:Y:S02]  /*7d20*/  LDC R10, c[0x0][0x64c] ;  /* 0x00019300ff0a7b82 */ /* 0x000f240000000800 */
[----:B----4-:R-:W-:-:S05]  /*7d30*/  IADD3 R7, P0, R21, R10, RZ ;  /* 0x0000000a15077210 */ /* 0x010fca0007f1e0ff */
[----:B------:R-:W-:-:S04]  /*7d40*/  IMAD.X R17, RZ, RZ, R11, P0 ;  /* 0x000000ffff117224 */ /* 0x000fc800000e060b */
[----:B------:R-:W-:-:S04]  /*7d50*/  IMAD.WIDE.U32 R10, R17, R30, RZ ;  /* 0x0000001e110a7225 */ /* 0x000fc800078e00ff */
[----:B0-----:R-:W-:-:S04]  /*7d60*/  IMAD.WIDE.U32 R12, P0, R7, R31, R10 ;  /* 0x0000001f070c7225 */ /* 0x001fc8000780000a */
[----:B------:R-:W-:-:S04]  /*7d70*/  IMAD.WIDE.U32 R10, R7, R30, RZ ;  /* 0x0000001e070a7225 */ /* 0x000fc800078e00ff */
[----:B------:R-:W-:Y:S01]  /*7d80*/  IMAD.X R15, RZ, RZ, RZ, P0 ;  /* 0x000000ffff0f7224 */ /* 0x000fe200000e06ff */
[----:B------:R-:W-:Y:S01]  /*7d90*/  IADD3 RZ, P0, R11, R12, RZ ;  /* 0x0000000c0bff7210 */ /* 0x000fe20007f1e0ff */
[----:B------:R-:W-:-:S04]  /*7da0*/  IMAD.MOV.U32 R14, RZ, RZ, R13 ;  /* 0x000000ffff0e7224 */ /* 0x000fc800078e000d */
[----:B------:R-:W-:-:S08]  /*7db0*/  IMAD.WIDE.U32.X R10, R17, R31, R14, P0 ;  /* 0x0000001f110a7225 */ /* 0x000fd000000e040e */
.L_x_168:
[----:B--2---:R-:W-:Y:S01]  /*7dc0*/  SHF.R.U64 R7, R10, R29, R11 ;  /* 0x0000001d0a077219 */ /* 0x004fe2000000120b */
[----:B0-----:R-:W-:Y:S01]  /*7dd0*/  VIADD R11, R22, 0xffffffff ;  /* 0xffffffff160b7836 */ /* 0x001fe20000000000 */
[----:B------:R-:W-:Y:S01]  /*7de0*/  LOP3.LUT R28, R16, R27, RZ, 0xc0, !PT ;  /* 0x0000001b101c7212 */ /* 0x000fe200078ec0ff */
[----:B------:R-:W-:Y:S02]  /*7df0*/  IMAD.MOV R20, RZ, RZ, -R20 ;  /* 0x000000ffff147224 */ /* 0x000fe400078e0a14 */
[----:B------:R-:W-:Y:S01]  /*7e00*/  IMAD.MOV R10, RZ, RZ, -R7 ;  /* 0x000000ffff0a7224 */ /* 0x000fe200078e0a07 */
[----:B------:R-:W-:Y:S01]  /*7e10*/  LOP3.LUT R18, R18, R11, RZ, 0xc0, !PT ;  /* 0x0000000b12127212 */ /* 0x000fe200078ec0ff */
[----:B------:R-:W-:Y:S02]  /*7e20*/  IMAD R28, R26, R7, R28 ;  /* 0x000000071a1c7224 */ /* 0x000fe400078e021c */
[----:B-1----:R-:W-:Y:S02]  /*7e30*/  @P2 IMAD R25, R23, R20, R24 ;  /* 0x0000001417192224 */ /* 0x002fe400078e0218 */
[----:B---3--:R-:W-:-:S02]  /*7e40*/  IMAD R7, R10, R32, R21 ;  /* 0x000000200a077224 */ /* 0x008fc400078e0215 */
[----:B------:R-:W-:Y:S02]  /*7e50*/  IMAD R28, R28, R33, R25 ;  /* 0x000000211c1c7224 */ /* 0x000fe400078e0219 */
[----:B------:R-:W-:Y:S02]  /*7e60*/  IMAD R7, R7, R22, R18 ;  /* 0x0000001607077224 */ /* 0x000fe400078e0212 */
[----:B------:R-:W-:-:S03]  /*7e70*/  IMAD.MOV.U32 R11, RZ, RZ, 0x1 ;  /* 0x00000001ff0b7424 */ /* 0x000fc600078e00ff */
[----:B------:R-:W-:Y:S02]  /*7e80*/  SEL R10, R7, R28, !P2 ;  /* 0x0000001c070a7207 */ /* 0x000fe40005000000 */
[----:B------:R-:W-:Y:S01]  /*7e90*/  SEL R28, R28, R7, !P2 ;  /* 0x000000071c1c7207 */ /* 0x000fe20005000000 */
[----:B------:R-:W-:-:S07]  /*7ea0*/  IMAD.MOV.U32 R7, RZ, RZ, R19 ;  /* 0x000000ffff077224 */ /* 0x000fce00078e0013 */
.L_x_166:
[----:B------:R-:W-:Y:S01]  /*7eb0*/  UIADD3 UR5, UR9, UR5, URZ ;  /* 0x0000000509057290 */ /* 0x000fe2000fffe03f */
[----:B------:R-:W-:Y:S01]  /*7ec0*/  LOP3.LUT P0, RZ, R11, 0xff, RZ, 0xc0, !PT ;  /* 0x000000ff0bff7812 */ /* 0x000fe2000780c0ff */
[----:B------:R-:W-:Y:S02]  /*7ed0*/  IMAD.MOV.U32 R11, RZ, RZ, R28 ;  /* 0x000000ffff0b7224 */ /* 0x000fe400078e001c */
[----:B------:R-:W-:Y:S02]  /*7ee0*/  USHF.R.U32.HI UR6, URZ, 0x2, UR5 ;  /* 0x000000023f067899 */ /* 0x000fe40008011605 */
[----:B------:R-:W-:Y:S02]  /*7ef0*/  UISETP.GT.U32.AND UP1, UPT, UR5, 0x3, UPT ;  /* 0x000000030500788c */ /* 0x000fe4000bf24070 */
[----:B------:R-:W-:Y:S02]  /*7f00*/  ULOP3.LUT UR6, UR6, 0x1, URZ, 0xc0, !UPT ;  /* 0x0000000106067892 */ /* 0x000fe4000f8ec03f */
[----:B------:R-:W-:-:S02]  /*7f10*/  UISETP.LT.U32.AND UP1, UPT, UR9, 0x4, UP1 ;  /* 0x000000040900788c */ /* 0x000fc40008f21070 */
[----:B------:R-:W-:Y:S02]  /*7f20*/  UISETP.NE.U32.AND UP0, UPT, UR6, 0x1, UPT ;  /* 0x000000010600788c */ /* 0x000fe4000bf05070 */
[----:B------:R-:W-:Y:S02]  /*7f30*/  USEL UR7, URZ, 0x1, !UP1 ;  /* 0x000000013f077887 */ /* 0x000fe4000c800000 */
[----:B------:R-:W-:Y:S02]  /*7f40*/  UISETP.GT.U32.AND UP0, UPT, UR9, 0x3, !UP0 ;  /* 0x000000030900788c */ /* 0x000fe4000c704070 */
[----:B------:R-:W-:Y:S02]  /*7f50*/  ULOP3.LUT UR5, UR5, 0x3, URZ, 0xc0, !UPT ;  /* 0x0000000305057892 */ /* 0x000fe4000f8ec03f */
[----:B------:R-:W-:-:S04]  /*7f60*/  USEL UR6, URZ, 0x1, !UP0 ;  /* 0x000000013f067887 */ /* 0x000fc8000c000000 */
[----:B------:R-:W-:Y:S01]  /*7f70*/  ULOP3.LUT UR4, UR6, UR4, UR7, 0x96, !UPT ;  /* 0x0000000406047292 */ /* 0x000fe2000f8e9607 */
[----:B------:R-:W-:Y:S11]  /*7f80*/  @P0 BRA `(.L_x_169) ;  /* 0xffffff9000900947 */ /* 0x000ff6000383ffff */
[----:B------:R-:W-:Y:S05]  /*7f90*/  EXIT ;  /* 0x000000000000794d */ /* 0x000fea0003800000 */
.L_x_7:
[----:B0-----:R-:W-:Y:S01]  /*7fa0*/  ULDC.64 UR4, c[0x0][0x650] ;  /* 0x0001940000047ab9 */ /* 0x001fe20000000a00 */
        /* <DEDUP_REMOVED lines=25> */
.L_x_171:
[----:B------:R-:W0:Y:S01]  /*8140*/  LDC.64 R28, c[0x0][0x640] ;  /* 0x00019000ff1c7b82 */ /* 0x000e220000000a00 */
[-CC-:B------:R-:W-:Y:S01]  /*8150*/  SHF.R.U64 R21, R16, R6.reuse, R17.reuse ;  /* 0x0000000610157219 */ /* 0x180fe20000001211 */
[----:B------:R-:W-:Y:S01]  /*8160*/  IMAD.MOV.U32 R31, RZ, RZ, 0x1 ;  /* 0x00000001ff1f7424 */ /* 0x000fe200078e00ff */
[----:B------:R-:W-:Y:S02]  /*8170*/  SHF.R.U32.HI R5, RZ, R6, R17 ;  /* 0x00000006ff057219 */ /* 0x000fe40000011611 */
        /* <DEDUP_REMOVED lines=9> */
[----:B0-----:R-:W-:Y:S01]  /*8210*/  ISETP.NE.U32.AND P0, PT, R28, RZ, PT ;  /* 0x000000ff1c00720c */ /* 0x001fe20003f05070 */
[----:B------:R-:W-:-:S03]  /*8220*/  IMAD.MOV.U32 R11, RZ, RZ, -0x1 ;  /* 0xffffffffff0b7424 */ /* 0x000fc600078e00ff */
[----:B------:R-:W-:Y:S02]  /*8230*/  ISETP.NE.AND.EX P0, PT, R29, RZ, PT, P0 ;  /* 0x000000ff1d00720c */ /* 0x000fe40003f05300 */
[----:B------:R-:W0:Y:S01]  /*8240*/  LDC R24, c[0x0][0x600] ;  /* 0x00018000ff187b82 */ /* 0x000e220000000800 */
[-CC-:B-1----:R-:W-:Y:S02]  /*8250*/  SHF.R.U64 R18, R10, R14.reuse, R5.reuse ;  /* 0x0000000e0a127219 */ /* 0x182fe40000001205 */
[----:B------:R-:W-:-:S05]  /*8260*/  SHF.R.U32.HI R5, RZ, R14, R5 ;  /* 0x0000000eff057219 */ /* 0x000fca0000011605 */
        /* <DEDUP_REMOVED lines=21> */
.L_x_172:
[----:B-1----:R-:W-:Y:S01]  /*83c0*/  SHF.R.U64 R6, R10, R25, R11 ;  /* 0x000000190a067219 */ /* 0x002fe2000000120b */
[----:B0-----:R-:W-:Y:S01]  /*83d0*/  VIADD R11, R24, 0xffffffff ;  /* 0xffffffff180b7836 */ /* 0x001fe20000000000 */
[----:B------:R-:W-:Y:S01]  /*83e0*/  SHF.L.U32 R9, R31, R26, RZ ;  /* 0x0000001a1f097219 */ /* 0x000fe200000006ff */
[----:B------:R-:W-:Y:S01]  /*83f0*/  @P2 IMAD R12, R13, R20, R8 ;  /* 0x000000140d0c2224 */ /* 0x000fe200078e0208 */
[----:B------:R-:W-:Y:S01]  /*8400*/  LOP3.LUT R5, R22, R33, RZ, 0xc0, !PT ;  /* 0x0000002116057212 */ /* 0x000fe200078ec0ff */
[----:B------:R-:W-:Y:S01]  /*8410*/  IMAD.MOV R10, RZ, RZ, -R6 ;  /* 0x000000ffff0a7224 */ /* 0x000fe200078e0a06 */
[----:B------:R-:W-:Y:S01]  /*8420*/  LOP3.LUT R18, R18, R11, RZ, 0xc0, !PT ;  /* 0x0000000b12127212 */ /* 0x000fe200078ec0ff */
[----:B------:R-:W-:Y:S02]  /*8430*/  IMAD.MOV.U32 R8, RZ, RZ, 0x1 ;  /* 0x00000001ff087424 */ /* 0x000fe400078e00ff */
[----:B------:R-:W-:Y:S02]  /*8440*/  IMAD R9, R9, R6, R5 ;  /* 0x0000000609097224 */ /* 0x000fe400078e0205 */
[----:B--2---:R-:W-:-:S02]  /*8450*/  IMAD R5, R10, R27, R23 ;  /* 0x0000001b0a057224 */ /* 0x004fc400078e0217 */
[----:B---3--:R-:W-:Y:S02]  /*8460*/  IMAD R6, R9, R30, R12 ;  /* 0x0000001e09067224 */ /* 0x008fe400078e020c */
[----:B------:R-:W-:Y:S01]  /*8470*/  IMAD R9, R5, R24, R18 ;  /* 0x0000001805097224 */ /* 0x000fe200078e0212 */
[----:B------:R-:W-:Y:S01]  /*8480*/  PRMT R5, R8, 0x7610, R5 ;  /* 0x0000761008057816 */ /* 0x000fe20000000005 */
[----:B------:R-:W-:-:S03]  /*8490*/  IMAD.MOV.U32 R15, RZ, RZ, R21 ;  /* 0x000000ffff0f7224 */ /* 0x000fc600078e0015 */
[----:B------:R-:W-:Y:S02]  /*84a0*/  SEL R16, R9, R6, !P2 ;  /* 0x0000000609107207 */ /* 0x000fe40005000000 */
[----:B------:R-:W-:-:S07]  /*84b0*/  SEL R6, R6, R9, !P2 ;  /* 0x0000000906067207 */ /* 0x000fce0005000000 */
.L_x_170:
[----:B------:R-:W-:-:S08]  /*84c0*/  NOP ;  /* 0x0000000000007918 */ /* 0x000fd00000000000 */
[----:B------:R-:W0:-:S00]  /*84d0*/  USETMAXREG.DEALLOC.CTAPOOL 0x28 ;  /* 0x00000028000079c8 */ /* 0x000e0000080e0500 */
[----:B0-----:R-:W-:-:S13]  /*84e0*/  ISETP.NE.AND P0, PT, R7, RZ, PT ;  /* 0x000000ff0700720c */ /* 0x001fda0003f05270 */
[----:B------:R-:W-:Y:S05]  /*84f0*/  @P0 EXIT ;  /* 0x000000000000094d */ /* 0x000fea0003800000 */
[----:B------:R-:W-:Y:S01]  /*8500*/  LOP3.LUT P0, RZ, R5, 0xff, RZ, 0xc0, !PT ;  /* 0x000000ff05ff7812 */ /* 0x000fe2000780c0ff */
[----:B------:R-:W-:Y:S02]  /*8510*/  IMAD.MOV.U32 R14, RZ, RZ, 0x1 ;  /* 0x00000001ff0e7424 */ /* 0x000fe400078e00ff */
[----:B------:R-:W-:-:S10]  /*8520*/  IMAD.MOV.U32 R13, RZ, RZ, RZ ;  /* 0x000000ffff0d7224 */ /* 0x000fd400078e00ff */
[----:B------:R-:W-:Y:S05]  /*8530*/  @!P0 BRA `(.L_x_173) ;  /* 0x0000000c00748947 */ /* 0x000fea0003800000 */
[----:B------:R-:W0:Y:S01]  /*8540*/  LDC R5, c[0x0][0x28c] ;  /* 0x0000a300ff057b82 */ /* 0x000e220000000800 */
[----:B------:R-:W-:Y:S01]  /*8550*/  UMOV UR14, 0x1 ;  /* 0x00000001000e7882 */ /* 0x000fe20000000000 */
[----:B------:R-:W-:Y:S01]  /*8560*/  ULDC UR9, c[0x0][0xc] ;  /* 0x0000030000097ab9 */ /* 0x000fe20000000800 */
[----:B------:R-:W-:Y:S01]  /*8570*/  ULDC UR12, c[0x0][0x10] ;  /* 0x00000400000c7ab9 */ /* 0x000fe20000000800 */
[----:B------:R-:W-:Y:S01]  /*8580*/  ULDC UR5, c[0x0][0x658] ;  /* 0x0001960000057ab9 */ /* 0x000fe20000000800 */
[----:B------:R-:W-:Y:S01]  /*8590*/  UMOV UR7, 0xffffffff ;  /* 0xffffffff00077882 */ /* 0x000fe20000000000 */
[----:B------:R-:W-:Y:S01]  /*85a0*/  BSSY B0, `(.L_x_173) ;  /* 0x00000d6000007945 */ /* 0x000fe20003800000 */
[----:B------:R-:W-:Y:S01]  /*85b0*/  USHF.L.U32 UR7, UR7, UR5, URZ ;  /* 0x0000000507077299 */ /* 0x000fe2000800063f */
[----:B------:R-:W1:Y:S01]  /*85c0*/  S2UR UR8, SR_CgaCtaId ;  /* 0x00000000000879c3 */ /* 0x000e620000008800 */
[----:B------:R-:W-:Y:S01]  /*85d0*/  USHF.L.U32 UR5, UR14, UR5, URZ ;  /* 0x000000050e057299 */ /* 0x000fe2000800063f */
[----:B------:R-:W-:Y:S01]  /*85e0*/  IMAD.MOV.U32 R11, RZ, RZ, 0x1 ;  /* 0x00000001ff0b7424 */ /* 0x000fe200078e00ff */
[----:B------:R-:W-:Y:S01]  /*85f0*/  LOP3.LUT R17, R4, 0x2, RZ, 0xfc, !PT ;  /* 0x0000000204117812 */ /* 0x000fe200078efcff */
[----:B------:R-:W-:Y:S01]  /*8600*/  IMAD.MOV.U32 R14, RZ, RZ, 0x1 ;  /* 0x00000001ff0e7424 */ /* 0x000fe200078e00ff */
[----:B------:R-:W-:Y:S01]  /*8610*/  ULDC UR4, c[0x0][0x600] ;  /* 0x0001800000047ab9 */ /* 0x000fe20000000800 */
[----:B------:R-:W-:Y:S01]  /*8620*/  IMAD.MOV.U32 R13, RZ, RZ, RZ ;  /* 0x000000ffff0d7224 */ /* 0x000fe200078e00ff */
[----:B------:R-:W-:Y:S01]  /*8630*/  UMOV UR15, 0x5 ;  /* 0x00000005000f7882 */ /* 0x000fe20000000000 */
[----:B------:R-:W-:-:S02]  /*8640*/  UIADD3 UR4, UR4, -0x1, URZ ;  /* 0xffffffff04047890 */ /* 0x000fc4000fffe03f */
[----:B------:R-:W-:Y:S01]  /*8650*/  ULOP3.LUT UR7, URZ, UR7, URZ, 0x33, !UPT ;  /* 0x000000073f077292 */ /* 0x000fe2000f8e333f */
[----:B------:R-:W-:Y:S01]  /*8660*/  ULDC.64 UR30, c[0x0][0x198] ;  /* 0x00006600001e7ab9 */ /* 0x000fe20000000a00 */
[----:B0-----:R-:W-:-:S05]  /*8670*/  VIADD R5, R5, 0x7f ;  /* 0x0000007f05057836 */ /* 0x001fca0000000000 */
[----:B------:R-:W-:Y:S01]  /*8680*/  SHF.R.S32.HI R8, RZ, 0x1f, R5 ;  /* 0x0000001fff087819 */ /* 0x000fe20000011405 */
[----:B-1----:R-:W-:-:S03]  /*8690*/  ULOP3.LUT UR10, UR8, 0x1, URZ, 0xc0, !UPT ;  /* 0x00000001080a7892 */ /* 0x002fc6000f8ec03f */
[----:B------:R-:W-:Y:S01]  /*86a0*/  LEA.HI R8, R8, R5, RZ, 0x7 ;  /* 0x0000000508087211 */ /* 0x000fe200078f38ff */
[----:B------:R-:W-:Y:S02]  /*86b0*/  USHF.R.U32.HI UR28, URZ, 0x1, UR8 ;  /* 0x000000013f1c7899 */ /* 0x000fe40008011608 */
[----:B------:R-:W-:Y:S01]  /*86c0*/  USHF.L.U32 UR6, UR8, 0x6, URZ ;  /* 0x0000000608067899 */ /* 0x000fe2000800063f */
[----:B------:R-:W-:Y:S01]  /*86d0*/  SHF.R.S32.HI R12, RZ, 0x7, R8 ;  /* 0x00000007ff0c7819 */ /* 0x000fe20000011408 */
[----:B------:R-:W-:Y:S02]  /*86e0*/  USHF.L.U32 UR27, UR8, 0xd, URZ ;  /* 0x0000000d081b7899 */ /* 0x000fe4000800063f */
[----:B------:R-:W-:Y:S02]  /*86f0*/  ULOP3.LUT UR8, UR8, 0xfffffffe, URZ, 0xc0, !UPT ;  /* 0xfffffffe08087892 */ /* 0x000fe4000f8ec03f */
[----:B------:R-:W-:Y:S01]  /*8700*/  UISETP.GT.U32.AND UP0, UPT, UR10, 0xffff, UPT ;  /* 0x0000ffff0a00788c */ /* 0x000fe2000bf04070 */
[----:B------:R-:W-:Y:S01]  /*8710*/  VIADD R10, R12, 0x1 ;  /* 0x000000010c0a7836 */ /* 0x000fe20000000000 */
[----:B------:R-:W-:-:S02]  /*8720*/  USHF.L.U32 UR13, UR14, UR8, URZ ;  /* 0x000000080e0d7299 */ /* 0x000fc4000800063f */
[----:B------:R-:W-:Y:S02]  /*8730*/  ULOP3.LUT UR11, UR8, 0x1, URZ, 0xfc, !UPT ;  /* 0x00000001080b7892 */ /* 0x000fe4000f8efc3f */
[----:B------:R-:W-:Y:S02]  /*8740*/  UIMAD.WIDE.U32 UR8, UR9, UR12, URZ ;  /* 0x0000000c090872a5 */ /* 0x000fe4000f8e003f */
[----:B------:R-:W-:Y:S01]  /*8750*/  USEL UR10, UR10, 0xffff, !UP0 ;  /* 0x0000ffff0a0a7887 */ /* 0x000fe2000c000000 */
[----:B------:R-:W-:Y:S01]  /*8760*/  ULDC UR12, c[0x0][0x14] ;  /* 0x00000500000c7ab9 */ /* 0x000fe20000000800 */
[----:B------:R-:W-:Y:S02]  /*8770*/  USHF.L.U32 UR11, UR14, UR11, URZ ;  /* 0x0000000b0e0b7299 */ /* 0x000fe4000800063f */
[----:B------:R-:W-:Y:S02]  /*8780*/  UIMAD.WIDE.U32 UR24, UR8, UR12, URZ ;  /* 0x0000000c081872a5 */ /* 0x000fe4000f8e003f */
[----:B------:R-:W-:-:S02]  /*8790*/  UIMAD UR14, UR9, UR12, URZ ;  /* 0x0000000c090e72a4 */ /* 0x000fc4000f8e023f */
[----:B------:R-:W-:Y:S02]  /*87a0*/  ULOP3.LUT UR10, UR10, 0xffff, URZ, 0xc0, !UPT ;  /* 0x0000ffff0a0a7892 */ /* 0x000fe4000f8ec03f */
[----:B------:R-:W-:Y:S02]  /*87b0*/  ULOP3.LUT UR6, UR6, 0x40, URZ, 0xc0, !UPT ;  /* 0x0000004006067892 */ /* 0x000fe4000f8ec03f */
[----:B------:R-:W-:Y:S02]  /*87c0*/  ULOP3.LUT UR13, UR13, UR11, URZ, 0xfc, !UPT ;  /* 0x0000000b0d0d7292 */ /* 0x000fe4000f8efc3f */
[----:B------:R-:W-:Y:S02]  /*87d0*/  UIADD3 UR14, UR25, UR14, URZ ;  /* 0x0000000e190e7290 */ /* 0x000fe4000fffe03f */
[----:B------:R-:W-:-:S12]  /*87e0*/  USHF.L.U32 UR15, UR15, UR10, URZ ;  /* 0x0000000a0f0f7299 */ /* 0x000fd8000800063f */
.L_x_184:
[----:B------:R-:W-:-:S03]  /*87f0*/  UMOV UR8, 0xffffffff ;  /* 0xffffffff00087882 */ /* 0x000fc60000000000 */
[----:B------:R-:W-:Y:S05]  /*8800*/  BRA.DIV UR8, `(.L_x_174) ;  /* 0x0000000e08b07947 */ /* 0x000fea000b800000 */
[----:B------:R-:W-:-:S13]  /*8810*/  ELECT P0, URZ, PT ;  /* 0x00000000003f782f */ /* 0x000fda0003800000 */
.L_x_195:
[----:B------:R-:W0:Y:S01]  /*8820*/  LDC R5, c[0x0][0x28c] ;  /* 0x0000a300ff057b82 */ /* 0x000e220000000800 */
[----:B------:R-:W-:Y:S01]  /*8830*/  BSSY B1, `(.L_x_175) ;  /* 0x000003b000017945 */ /* 0x000fe20003800000 */
[----:B0-----:R-:W-:-:S13]  /*8840*/  ISETP.LT.OR P0, PT, R5, 0x1, !P0 ;  /* 0x000000010500780c */ /* 0x001fda0004701670 */
[----:B------:R-:W-:Y:S05]  /*8850*/  @P0 BRA `(.L_x_176) ;  /* 0x0000000000e00947 */ /* 0x000fea0003800000 */
[----:B------:R-:W-:Y:S01]  /*8860*/  LEA R8, R6, UR28, 0x1 ;  /* 0x0000001c06087c11 */ /* 0x000fe2000f8e08ff */
[----:B------:R-:W-:Y:S01]  /*8870*/  IMAD.MOV.U32 R21, RZ, RZ, RZ ;  /* 0x000000ffff157224 */ /* 0x000fe200078e00ff */
[----:B------:R-:W-:Y:S01]  /*8880*/  LEA R16, R16, UR6, 0x7 ;  /* 0x0000000610107c11 */ /* 0x000fe2000f8e38ff */
[----:B------:R-:W-:Y:S02]  /*8890*/  IMAD.MOV.U32 R5, RZ, RZ, R10 ;  /* 0x000000ffff057224 */ /* 0x000fe400078e000a */
[----:B------:R-:W-:Y:S02]  /*88a0*/  IMAD.MOV.U32 R6, RZ, RZ, R14 ;  /* 0x000000ffff067224 */ /* 0x000fe400078e000e */
[----:B------:R-:W-:Y:S02]  /*88b0*/  IMAD.MOV.U32 R7, RZ, RZ, R13 ;  /* 0x000000ffff077224 */ /* 0x000fe400078e000d */
[----:B------:R-:W-:-:S07]  /*88c0*/  IMAD.SHL.U32 R18, R8, 0x40, RZ ;  /* 0x0000004008127824 */ /* 0x000fce00078e00ff */
.L_x_179:
[----:B------:R-:W0:Y:S01]  /*88d0*/  S2R R9, SR_CgaCtaId ;  /* 0x0000000000097919 */ /* 0x000e220000008800 */
[----:B------:R-:W-:Y:S02]  /*88e0*/  MOV R8, 0x400 ;  /* 0x0000040000087802 */ /* 0x000fe40000000f00 */
[----:B------:R-:W-:Y:S02]  /*88f0*/  LOP3.LUT P1, RZ, R0, 0x7f, RZ, 0xc0, !PT ;  /* 0x0000007f00ff7812 */ /* 0x000fe4000782c0ff */
[----:B0-----:R-:W-:Y:S02]  /*8900*/  LEA R20, R9, R8, 0x18 ;  /* 0x0000000809147211 */ /* 0x001fe400078ec0ff */
[----:B------:R-:W-:-:S09]  /*8910*/  SHF.L.U32 R8, R6, 0x1f, RZ ;  /* 0x0000001f06087819 */ /* 0x000fd200000006ff */
[----:B------:R-:W0:Y:S01]  /*8920*/  @!P1 LDC R9, c[0x0][0x500] ;  /* 0x00014000ff099b82 */ /* 0x000e220000000800 */
[----:B------:R-:W-:-:S04]  /*8930*/  IMAD R19, R7, 0x8, R20 ;  /* 0x0000000807137824 */ /* 0x000fc800078e0214 */
[----:B------:R-:W1:Y:S02]  /*8940*/  SYNCS.PHASECHK.TRANS64.TRYWAIT P0, [R19+URZ+0x20], R8 ;  /* 0x00002008130075a7 */ /* 0x000e64000800017f */
[----:B-1----:R-:W-:Y:S05]  /*8950*/  @!P0 BRA `(.L_x_177) ;  /* 0x0000000c007c8947 */ /* 0x002fea0003800000 */
.L_x_196:
[----:B-1----:R-:W-:Y:S01]  /*8960*/  PRMT R8, R17, 0x9910, RZ ;  /* 0x0000991011087816 */ /* 0x002fe200000000ff */
[----:B0-----:R0:W-:Y:S03]  /*8970*/  @!P1 SYNCS.ARRIVE.TRANS64 RZ, [R19+URZ], R9 ;  /* 0x0000000913ff99a7 */ /* 0x0011e6000800003f */
[----:B------:R-:W-:-:S13]  /*8980*/  ISETP.NE.AND P0, PT, R8, 0x2, PT ;  /* 0x000000020800780c */ /* 0x000fda0003f05270 */
[----:B0-----:R-:W-:Y:S05]  /*8990*/  @P0 BRA `(.L_x_178) ;  /* 0x0000000000040947 */ /* 0x001fea0003800000 */
[----:B------:R-:W-:Y:S01]  /*89a0*/  BPT.TRAP 0x1 ;  /* 0x000000040000795c */ /* 0x000fe20000300000 */
.L_x_178:
[----:B------:R-:W-:Y:S01]  /*89b0*/  R2UR UR8, R7 ;  /* 0x00000000070872ca */ /* 0x000fe200000e0000 */
[----:B------:R-:W-:Y:S01]  /*89c0*/  VIADD R5, R5, 0xffffffff ;  /* 0xffffffff05057836 */ /* 0x000fe20000000000 */
[----:B------:R-:W-:Y:S01]  /*89d0*/  R2UR UR22, R20 ;  /* 0x00000000141672ca */ /* 0x000fe200000e0000 */
[----:B------:R-:W-:Y:S01]  /*89e0*/  UIADD3 UR16, UP0, UR30, 0xf0, URZ ;  /* 0x000000f01e107890 */ /* 0x000fe2000ff1e03f */
[----:B------:R-:W-:Y:S01]  /*89f0*/  R2UR UR23, R18 ;  /* 0x00000000121772ca */ /* 0x000fe200000e0000 */
[----:B------:R-:W-:Y:S01]  /*8a00*/  UIADD3 UR32, UP1, UR30, 0x1f0, URZ ;  /* 0x000001f01e207890 */ /* 0x000fe2000ff3e03f */
[----:B------:R-:W-:Y:S01]  /*8a10*/  R2UR UR9, R19 ;  /* 0x00000000130972ca */ /* 0x000fe200000e0000 */
[----:B------:R-:W-:Y:S01]  /*8a20*/  UIADD3.X UR17, URZ, UR31, URZ, UP0, !UPT ;  /* 0x0000001f3f117290 */ /* 0x000fe200087fe43f */
[----:B------:R-:W-:Y:S01]  /*8a30*/  R2UR UR10, R21 ;  /* 0x00000000150a72ca */ /* 0x000fe200000e0000 */
[----:B------:R-:W-:Y:S01]  /*8a40*/  UPRMT UR20, URZ, 0x5410, UR15 ;  /* 0x000054103f147896 */ /* 0x000fe2000800000f */
[----:B------:R-:W-:Y:S01]  /*8a50*/  R2UR UR12, R15 ;  /* 0x000000000f0c72ca */ /* 0x000fe200000e0000 */
[----:B------:R-:W-:Y:S01]  /*8a60*/  VIADD R7, R7, 0x1 ;  /* 0x0000000107077836 */ /* 0x000fe20000000000 */
[----:B------:R-:W-:Y:S01]  /*8a70*/  R2UR UR26, R16 ;  /* 0x00000000101a72ca */ /* 0x000fe200000e0000 */
[----:B------:R-:W-:Y:S01]  /*8a80*/  USHF.L.U32 UR8, UR8, 0xe, URZ ;  /* 0x0000000e08087899 */ /* 0x000fe2000800063f */
[----:B------:R-:W-:Y:S01]  /*8a90*/  ISETP.GT.AND P1, PT, R5, 0x1, PT ;  /* 0x000000010500780c */ /* 0x000fe20003f24270 */
[----:B------:R-:W-:Y:S01]  /*8aa0*/  UPRMT UR29, URZ, 0x5410, UR13 ;  /* 0x000054103f1d7896 */ /* 0x000fe2000800000d */
[----:B------:R-:W-:Y:S01]  /*8ab0*/  ISETP.NE.AND P0, PT, R7, 0x4, PT ;  /* 0x000000040700780c */ /* 0x000fe20003f05270 */
[----:B------:R-:W-:Y:S01]  /*8ac0*/  ULEA UR11, UR28, UR8, 0xd ;  /* 0x000000081c0b7291 */ /* 0x000fe2000f8e683f */
[----:B------:R-:W-:Y:S01]  /*8ad0*/  VIADD R21, R21, 0x80 ;  /* 0x0000008015157836 */ /* 0x000fe20000000000 */
[----:B------:R-:W-:Y:S01]  /*8ae0*/  ULOP3.LUT UR8, UR8, 0x2000, UR27, 0xf8, !UPT ;  /* 0x0000200008087892 */ /* 0x000fe2000f8ef81b */
[----:B------:R-:W-:Y:S01]  /*8af0*/  SEL R9, RZ, 0x1, P0 ;  /* 0x00000001ff097807 */ /* 0x000fe20000000000 */
[----:B------:R-:W-:Y:S01]  /*8b00*/  UIADD3 UR21, UR22, 0x100, UR11 ;  /* 0x0000010016157890 */ /* 0x000fe2000fffe00b */
[----:B------:R-:W-:Y:S01]  /*8b10*/  SEL R7, R7, RZ, P0 ;  /* 0x000000ff07077207 */ /* 0x000fe20000000000 */
[----:B------:R-:W-:Y:S01]  /*8b20*/  UIADD3 UR22, UR22, 0x10100, UR8 ;  /* 0x0001010016167890 */ /* 0x000fe2000fffe008 */
[----:B------:R-:W-:Y:S01]  /*8b30*/  LOP3.LUT R6, R6, R9, RZ, 0x3c, !PT ;  /* 0x0000000906067212 */ /* 0x000fe200078e3cff */
[----:B------:R-:W-:Y:S01]  /*8b40*/  UIADD3.X UR33, URZ, UR31, URZ, UP1, !UPT ;  /* 0x0000001f3f217290 */ /* 0x000fe20008ffe43f */
[----:B------:R-:W-:Y:S01]  /*8b50*/  UMOV UR18, 0x0 ;  /* 0x0000000000127882 */ /* 0x000fe20000000000 */
[----:B------:R-:W-:Y:S01]  /*8b60*/  UMOV UR19, 0x10000000 ;  /* 0x1000000000137882 */ /* 0x000fe20000000000 */
[----:B------:R-:W-:Y:S01]  /*8b70*/  UMOV UR11, UR23 ;  /* 0x00000017000b7c82 */ /* 0x000fe20008000000 */
[----:B------:R-:W-:-:S02]  /*8b80*/  UMOV UR8, UR21 ;  /* 0x0000001500087c82 */ /* 0x000fc40008000000 */
[----:B------:R0:W-:Y:S02]  /*8b90*/  UTMALDG.3D.MULTICAST [UR8], [UR16], UR20, desc[UR18] ;  /* 0x00001208100073b4 */ /* 0x0001e40008011814 */
[----:B0-----:R-:W-:Y:S01]  /*8ba0*/  UMOV UR8, UR22 ;  /* 0x0000001600087c82 */ /* 0x001fe20008000000 */
[----:B------:R-:W-:Y:S02]  /*8bb0*/  UMOV UR11, UR26 ;  /* 0x0000001a000b7c82 */ /* 0x000fe40008000000 */
[----:B------:R0:W-:Y:S02]  /*8bc0*/  UTMALDG.3D.MULTICAST [UR8], [UR32], UR29, desc[UR18] ;  /* 0x00001208200073b4 */ /* 0x0001e4000801181d */
[----:B0-----:R-:W-:Y:S05]  /*8bd0*/  @P1 BRA `(.L_x_179) ;  /* 0xfffffffc003c1947 */ /* 0x001fea000383ffff */
.L_x_176:
[----:B------:R-:W-:Y:S05]  /*8be0*/  BSYNC B1 ;  /* 0x0000000000017941 */ /* 0x000fea0003800000 */
.L_x_175:
[----:B------:R-:W-:Y:S01]  /*8bf0*/  LOP3.LUT P1, RZ, R11, 0xff, RZ, 0xc0, !PT ;  /* 0x000000ff0bff7812 */ /* 0x000fe2000782c0ff */
[----:B------:R-:W-:Y:S01]  /*8c00*/  IMAD.IADD R13, R12, 0x1, R13 ;  /* 0x000000010c0d7824 */ /* 0x000fe200078e020d */
[----:B------:R-:W-:Y:S01]  /*8c10*/  IADD3 R2, P3, R2, UR24, RZ ;  /* 0x0000001802027c10 */ /* 0x000fe2000ff7e0ff */
[----:B------:R-:W-:Y:S01]  /*8c20*/  ULDC.64 UR8, c[0x0][0x650] ;  /* 0x0001940000087ab9 */ /* 0x000fe20000000a00 */
[----:B------:R-:W-:Y:S01]  /*8c30*/  BSSY B1, `(.L_x_180) ;  /* 0x000006a000017945 */ /* 0x000fe20003800000 */
[----:B------:R-:W-:Y:S01]  /*8c40*/  IMAD.MOV.U32 R16, RZ, RZ, -0x1 ;  /* 0xffffffffff107424 */ /* 0x000fe200078e00ff */
[----:B------:R-:W-:Y:S01]  /*8c50*/  SHF.R.U32.HI R5, RZ, 0x2, R13 ;  /* 0x00000002ff057819 */ /* 0x000fe2000001160d */
[----:B------:R-:W-:Y:S01]  /*8c60*/  IMAD.MOV.U32 R15, RZ, RZ, -0x1 ;  /* 0xffffffffff0f7424 */ /* 0x000fe200078e00ff */
[----:B------:R-:W-:Y:S02]  /*8c70*/  ISETP.GT.U32.AND P0, PT, R13, 0x3, PT ;  /* 0x000000030d00780c */ /* 0x000fe40003f04070 */
[----:B------:R-:W-:-:S02]  /*8c80*/  LOP3.LUT R5, R5, 0x1, RZ, 0xc0, !PT ;  /* 0x0000000105057812 */ /* 0x000fc400078ec0ff */
[----:B------:R-:W-:Y:S01]  /*8c90*/  ISETP.LT.U32.AND P0, PT, R12, 0x4, P0 ;  /* 0x000000040c00780c */ /* 0x000fe20000701070 */
[----:B------:R-:W0:Y:S01]  /*8ca0*/  @P1 S2R R7, SR_CgaCtaId ;  /* 0x0000000000071919 */ /* 0x000e220000008800 */
[----:B------:R-:W-:Y:S02]  /*8cb0*/  @P1 MOV R6, 0x400 ;  /* 0x0000040000061802 */ /* 0x000fe40000000f00 */
[----:B------:R-:W-:Y:S02]  /*8cc0*/  IADD3.X R3, R3, UR14, RZ, P3, !PT ;  /* 0x0000000e03037c10 */ /* 0x000fe40009ffe4ff */
[----:B------:R-:W-:Y:S02]  /*8cd0*/  ISETP.GE.U32.AND P3, PT, R2, UR8, PT ;  /* 0x0000000802007c0c */ /* 0x000fe4000bf66070 */
[----:B------:R-:W-:Y:S02]  /*8ce0*/  LOP3.LUT R13, R13, 0x3, RZ, 0xc0, !PT ;  /* 0x000000030d0d7812 */ /* 0x000fe400078ec0ff */
[----:B------:R-:W-:-:S02]  /*8cf0*/  PRMT R11, RZ, 0x7610, R11 ;  /* 0x00007610ff0b7816 */ /* 0x000fc4000000000b */
[----:B0-----:R-:W-:-:S04]  /*8d00*/  @P1 LEA R6, R7, R6, 0x18 ;  /* 0x0000000607061211 */ /* 0x001fc800078ec0ff */
[----:B------:R0:W-:Y:S01]  /*8d10*/  @P1 SYNCS.ARRIVE.TRANS64.A1T0 RZ, [R6+URZ+0x58], RZ ;  /* 0x000058ff06ff19a7 */ /* 0x0001e2000810003f */
[----:B------:R-:W-:Y:S02]  /*8d20*/  ISETP.NE.U32.AND P1, PT, R5, 0x1, PT ;  /* 0x000000010500780c */ /* 0x000fe40003f25070 */
[----:B------:R-:W-:Y:S02]  /*8d30*/  SEL R5, RZ, 0x1, !P0 ;  /* 0x00000001ff057807 */ /* 0x000fe40004000000 */
[----:B------:R-:W-:Y:S02]  /*8d40*/  ISETP.GE.U32.AND.EX P0, PT, R3, UR9, PT, P3 ;  /* 0x0000000903007c0c */ /* 0x000fe4000bf06130 */
[----:B------:R-:W-:-:S04]  /*8d50*/  ISETP.GT.U32.AND P1, PT, R12, 0x3, !P1 ;  /* 0x000000030c00780c */ /* 0x000fc80004f24070 */
[----:B0-----:R-:W-:-:S04]  /*8d60*/  SEL R6, RZ, 0x1, !P1 ;  /* 0x00000001ff067807 */ /* 0x001fc80004800000 */
[--C-:B------:R-:W-:Y:S01]  /*8d70*/  LOP3.LUT R14, R6, R14, R5.reuse, 0x96, !PT ;  /* 0x0000000e060e7212 */ /* 0x100fe200078e9605 */
[----:B------:R-:W-:Y:S01]  /*8d80*/  IMAD.MOV.U32 R6, RZ, RZ, -0x1 ;  /* 0xffffffffff067424 */ /* 0x000fe200078e00ff */
[----:B------:R-:W-:Y:S01]  /*8d90*/  PRMT R5, RZ, 0x7610, R5 ;  /* 0x00007610ff057816 */ /* 0x000fe20000000005 */
[----:B------:R-:W-:Y:S06]  /*8da0*/  @P0 BRA `(.L_x_181) ;  /* 0x0000000400480947 */ /* 0x000fec0003800000 */
[----:B------:R-:W0:Y:S01]  /*8db0*/  S2R R16, SR_CTAID.X ;  /* 0x0000000000107919 */ /* 0x000e220000002500 */
[----:B------:R-:W-:Y:S01]  /*8dc0*/  ULDC.64 UR8, c[0x0][0x628] ;  /* 0x00018a0000087ab9 */ /* 0x000fe20000000a00 */
[----:B------:R-:W1:Y:S01]  /*8dd0*/  LDC R19, c[0x0][0x144] ;  /* 0x00005100ff137b82 */ /* 0x000e620000000800 */
[----:B------:R-:W-:Y:S01]  /*8de0*/  ISETP.NE.U32.AND P0, PT, RZ, UR8, PT ;  /* 0x00000008ff007c0c */ /* 0x000fe2000bf05070 */
[----:B------:R-:W2:Y:S01]  /*8df0*/  S2R R5, SR_CTAID.Y ;  /* 0x0000000000057919 */ /* 0x000ea20000002600 */
[----:B------:R-:W-:Y:S01]  /*8e00*/  ULDC UR10, c[0x0][0x150] ;  /* 0x00005400000a7ab9 */ /* 0x000fe20000000800 */
[----:B------:R-:W-:Y:S01]  /*8e10*/  ULDC UR11, c[0x0][0x630] ;  /* 0x00018c00000b7ab9 */ /* 0x000fe20000000800 */
[----:B------:R-:W-:Y:S01]  /*8e20*/  ISETP.NE.AND.EX P0, PT, RZ, UR9, PT, P0 ;  /* 0x00000009ff007c0c */ /* 0x000fe2000bf05300 */
[----:B------:R-:W-:Y:S01]  /*8e30*/  IMAD.MOV.U32 R6, RZ, RZ, R2 ;  /* 0x000000ffff067224 */ /* 0x000fe200078e0002 */
[----:B0-----:R-:W-:-:S05]  /*8e40*/  I2FP.F32.U32 R7, R16 ;  /* 0x0000001000077245 */ /* 0x001fca0000201000 */
[----:B------:R-:W-:Y:S01]  /*8e50*/  FMUL R18, R7, UR10 ;  /* 0x0000000a07127c20 */ /* 0x000fe20008400000 */
[----:B------:R-:W-:-:S05]  /*8e60*/  IMAD.MOV.U32 R7, RZ, RZ, R3 ;  /* 0x000000ffff077224 */ /* 0x000fca00078e0003 */
[----:B--2---:R-:W-:Y:S05]  /*8e70*/  @!P0 BRA `(.L_x_182) ;  /* 0x0000000000288947 */ /* 0x004fea0003800000 */
[----:B------:R-:W-:Y:S02]  /*8e80*/  ULDC UR10, c[0x0][0x634] ;  /* 0x00018d00000a7ab9 */ /* 0x000fe40000000800 */
[----:B------:R-:W-:-:S05]  /*8e90*/  IADD3 R7, P0, R2, UR10, RZ ;  /* 0x0000000a02077c10 */ /* 0x000fca000ff1e0ff */
[----:B------:R-:W-:-:S04]  /*8ea0*/  IMAD.X R15, RZ, RZ, R3, P0 ;  /* 0x000000ffff0f7224 */ /* 0x000fc800000e0603 */
[----:B------:R-:W-:-:S04]  /*8eb0*/  IMAD.WIDE.U32 R8, R15, UR8, RZ ;  /* 0x000000080f087c25 */ /* 0x000fc8000f8e00ff */
[----:B------:R-:W-:-:S04]  /*8ec0*/  IMAD.WIDE.U32 R8, P0, R7, UR9, R8 ;  /* 0x0000000907087c25 */ /* 0x000fc8000f800008 */
[----:B------:R-:W-:-:S04]  /*8ed0*/  IMAD.WIDE.U32 R6, R7, UR8, RZ ;  /* 0x0000000807067c25 */ /* 0x000fc8000f8e00ff */
[----:B------:R-:W-:Y:S01]  /*8ee0*/  IMAD.MOV.U32 R6, RZ, RZ, R9 ;  /* 0x000000ffff067224 */ /* 0x000fe200078e0009 */
[----:B------:R-:W-:Y:S01]  /*8ef0*/  IADD3 RZ, P1, R7, R8, RZ ;  /* 0x0000000807ff7210 */ /* 0x000fe20007f3e0ff */
[----:B------:R-:W-:-:S04]  /*8f00*/  IMAD.X R7, RZ, RZ, RZ, P0 ;  /* 0x000000ffff077224 */ /* 0x000fc800000e06ff */
[----:B------:R-:W-:-:S08]  /*8f10*/  IMAD.WIDE.U32.X R6, R15, UR9, R6, P1 ;  /* 0x000000090f067c25 */ /* 0x000fd000088e0406 */
.L_x_182:
[--C-:B------:R-:W-:Y:S01]  /*8f20*/  SHF.R.U64 R15, R6, UR11, R7.reuse ;  /* 0x0000000b060f7c19 */ /* 0x100fe20008001207 */
[----:B------:R-:W0:Y:S01]  /*8f30*/  F2I.U32.TRUNC.NTZ R18, R18 ;  /* 0x0000001200127305 */ /* 0x000e22000020f000 */
[----:B------:R-:W-:Y:S01]  /*8f40*/  SHF.R.U32.HI R6, RZ, UR11, R7 ;  /* 0x0000000bff067c19 */ /* 0x000fe20008011607 */
[----:B------:R-:W-:Y:S01]  /*8f50*/  ULDC.64 UR8, c[0x0][0x620] ;  /* 0x0001880000087ab9 */ /* 0x000fe20000000a00 */
[----:B------:R-:W-:Y:S01]  /*8f60*/  IADD3 R9, P0, RZ, -R15, RZ ;  /* 0x8000000fff097210 */ /* 0x000fe20007f1e0ff */
[----:B------:R-:W-:Y:S01]  /*8f70*/  ULDC.64 UR10, c[0x0][0x640] ;  /* 0x00019000000a7ab9 */ /* 0x000fe20000000a00 */
[----:B------:R-:W2:Y:S03]  /*8f80*/  LDC R20, c[0x0][0x148] ;  /* 0x00005200ff147b82 */ /* 0x000ea60000000800 */
[----:B------:R-:W-:Y:S01]  /*8f90*/  IMAD.X R6, RZ, RZ, ~R6, P0 ;  /* 0x000000ffff067224 */ /* 0x000fe200000e0e06 */
[----:B------:R-:W-:-:S03]  /*8fa0*/  ISETP.NE.U32.AND P0, PT, RZ, UR10, PT ;  /* 0x0000000aff007c0c */ /* 0x000fc6000bf05070 */
[----:B------:R-:W-:Y:S01]  /*8fb0*/  IMAD R8, R6, UR8, RZ ;  /* 0x0000000806087c24 */ /* 0x000fe2000f8e02ff */
[----:B------:R-:W-:Y:S01]  /*8fc0*/  ISETP.NE.AND.EX P0, PT, RZ, UR11, PT, P0 ;  /* 0x0000000bff007c0c */ /* 0x000fe2000bf05300 */
[----:B------:R-:W-:Y:S01]  /*8fd0*/  IMAD.WIDE.U32 R6, R9, UR8, R2 ;  /* 0x0000000809067c25 */ /* 0x000fe2000f8e0002 */
[----:B------:R-:W-:-:S03]  /*8fe0*/  ULDC UR8, c[0x0][0x618] ;  /* 0x0001860000087ab9 */ /* 0x000fc60000000800 */
[----:B------:R-:W-:Y:S01]  /*8ff0*/  IMAD R9, R9, UR9, R8 ;  /* 0x0000000909097c24 */ /* 0x000fe2000f8e0208 */
[----:B------:R-:W-:Y:S01]  /*9000*/  ULDC UR9, c[0x0][0x154] ;  /* 0x0000550000097ab9 */ /* 0x000fe20000000800 */
[----:B0-----:R-:W-:Y:S02]  /*9010*/  IMAD.MOV R8, RZ, RZ, -R18 ;  /* 0x000000ffff087224 */ /* 0x001fe400078e0a12 */
[----:B------:R-:W-:Y:S02]  /*9020*/  IMAD.IADD R7, R7, 0x1, R9 ;  /* 0x0000000107077824 */ /* 0x000fe400078e0209 */
[----:B-1----:R-:W-:Y:S01]  /*9030*/  IMAD R16, R19, R8, R16 ;  /* 0x0000000813107224 */ /* 0x002fe200078e0210 */
[----:B------:R-:W-:Y:S02]  /*9040*/  I2FP.F32.U32 R8, R5 ;  /* 0x0000000500087245 */ /* 0x000fe40000201000 */
[--C-:B------:R-:W-:Y:S02]  /*9050*/  SHF.R.U64 R18, R6, UR8, R7.reuse ;  /* 0x0000000806127c19 */ /* 0x100fe40008001207 */
[----:B------:R-:W-:Y:S01]  /*9060*/  SHF.R.U32.HI R7, RZ, UR8, R7 ;  /* 0x00000008ff077c19 */ /* 0x000fe20008011607 */
[----:B------:R-:W-:Y:S01]  /*9070*/  FMUL R8, R8, UR9 ;  /* 0x0000000908087c20 */ /* 0x000fe20008400000 */
[----:B------:R-:W-:-:S02]  /*9080*/  ULDC UR8, c[0x0][0x608] ;  /* 0x0001820000087ab9 */ /* 0x000fc40000000800 */
[--C-:B------:R-:W-:Y:S01]  /*9090*/  SHF.R.U64 R22, R18, UR8, R7.reuse ;  /* 0x0000000812167c19 */ /* 0x100fe20008001207 */
[----:B------:R0:W1:Y:S01]  /*90a0*/  F2I.U32.TRUNC.NTZ R23, R8 ;  /* 0x0000000800177305 */ /* 0x000062000020f000 */
[----:B------:R-:W-:Y:S01]  /*90b0*/  SHF.R.U32.HI R7, RZ, UR8, R7 ;  /* 0x00000008ff077c19 */ /* 0x000fe20008011607 */
[----:B------:R-:W-:-:S03]  /*90c0*/  ULDC UR8, c[0x0][0x658] ;  /* 0x0001960000087ab9 */ /* 0x000fc60000000800 */
[--C-:B------:R-:W-:Y:S02]  /*90d0*/  SHF.R.U64 R19, R22, UR8, R7.reuse ;  /* 0x0000000816137c19 */ /* 0x100fe40008001207 */
[----:B------:R-:W-:-:S03]  /*90e0*/  SHF.R.U32.HI R21, RZ, UR8, R7 ;  /* 0x00000008ff157c19 */ /* 0x000fc60008011607 */
[----:B------:R-:W-:Y:S02]  /*90f0*/  IMAD.MOV.U32 R6, RZ, RZ, R19 ;  /* 0x000000ffff067224 */ /* 0x000fe400078e0013 */
[----:B------:R-:W-:Y:S01]  /*9100*/  IMAD.MOV.U32 R7, RZ, RZ, R21 ;  /* 0x000000ffff077224 */ /* 0x000fe200078e0015 */
[----:B0-----:R-:W-:Y:S06]  /*9110*/  @!P0 BRA `(.L_x_183) ;  /* 0x0000000000288947 */ /* 0x001fec0003800000 */
        /* <DEDUP_REMOVED lines=10> */
.L_x_183:
[----:B------:R-:W-:Y:S01]  /*91c0*/  ULDC UR8, c[0x0][0x648] ;  /* 0x0001920000087ab9 */ /* 0x000fe20000000800 */
[----:B-1----:R-:W-:Y:S01]  /*91d0*/  IMAD.MOV R23, RZ, RZ, -R23 ;  /* 0x000000ffff177224 */ /* 0x002fe200078e0a17 */
[----:B------:R-:W-:Y:S01]  /*91e0*/  SHF.R.U64 R7, R6, UR8, R7 ;  /* 0x0000000806077c19 */ /* 0x000fe20008001207 */
[----:B------:R-:W-:Y:S01]  /*91f0*/  ULDC UR8, c[0x0][0x638] ;  /* 0x00018e0000087ab9 */ /* 0x000fe20000000800 */
[----:B------:R-:W-:Y:S01]  /*9200*/  LOP3.LUT R6, R22, UR7, RZ, 0xc0, !PT ;  /* 0x0000000716067c12 */ /* 0x000fe2000f8ec0ff */
[----:B--2---:R-:W-:Y:S01]  /*9210*/  @P2 IMAD R16, R20, R23, R5 ;  /* 0x0000001714102224 */ /* 0x004fe200078e0205 */
[----:B------:R-:W-:Y:S01]  /*9220*/  LOP3.LUT R18, R18, UR4, RZ, 0xc0, !PT ;  /* 0x0000000412127c12 */ /* 0x000fe2000f8ec0ff */
[----:B------:R-:W-:Y:S01]  /*9230*/  IMAD.MOV R8, RZ, RZ, -R7 ;  /* 0x000000ffff087224 */ /* 0x000fe200078e0a07 */
[----:B------:R-:W-:Y:S01]  /*9240*/  ULDC UR9, c[0x0][0x610] ;  /* 0x0001840000097ab9 */ /* 0x000fe20000000800 */
[----:B------:R-:W-:Y:S02]  /*9250*/  IMAD R7, R7, UR5, R6 ;  /* 0x0000000507077c24 */ /* 0x000fe4000f8e0206 */
[----:B------:R-:W-:Y:S01]  /*9260*/  IMAD R19, R8, UR8, R19 ;  /* 0x0000000808137c24 */ /* 0x000fe2000f8e0213 */
[----:B------:R-:W-:Y:S01]  /*9270*/  ULDC UR8, c[0x0][0x600] ;  /* 0x0001800000087ab9 */ /* 0x000fe20000000800 */
[----:B------:R-:W-:-:S02]  /*9280*/  IMAD R6, R7, UR9, R16 ;  /* 0x0000000907067c24 */ /* 0x000fc4000f8e0210 */
[----:B------:R-:W-:Y:S02]  /*9290*/  IMAD R19, R19, UR8, R18 ;  /* 0x0000000813137c24 */ /* 0x000fe4000f8e0212 */
[----:B------:R-:W-:-:S03]  /*92a0*/  IMAD.MOV.U32 R5, RZ, RZ, 0x1 ;  /* 0x00000001ff057424 */ /* 0x000fc600078e00ff */
[----:B------:R-:W-:Y:S02]  /*92b0*/  SEL R16, R19, R6, !P2 ;  /* 0x0000000613107207 */ /* 0x000fe40005000000 */
[----:B------:R-:W-:-:S07]  /*92c0*/  SEL R6, R6, R19, !P2 ;  /* 0x0000001306067207 */ /* 0x000fce0005000000 */
.L_x_181:
[----:B------:R-:W-:Y:S05]  /*92d0*/  BSYNC B1 ;  /* 0x0000000000017941 */ /* 0x000fea0003800000 */
.L_x_180:
[----:B------:R-:W-:-:S13]  /*92e0*/  LOP3.LUT P0, RZ, R5, 0xff, RZ, 0xc0, !PT ;  /* 0x000000ff05ff7812 */ /* 0x000fda000780c0ff */
[----:B------:R-:W-:Y:S05]  /*92f0*/  @P0 BRA `(.L_x_184) ;  /* 0xfffffff4003c0947 */ /* 0x000fea000383ffff */
[----:B------:R-:W-:Y:S05]  /*9300*/  BSYNC B0 ;  /* 0x0000000000007941 */ /* 0x000fea0003800000 */
.L_x_173:
[----:B------:R-:W-:-:S03]  /*9310*/  UMOV UR8, 0xffffffff ;  /* 0xffffffff00087882 */ /* 0x000fc60000000000 */
[----:B------:R-:W-:Y:S05]  /*9320*/  BRA.DIV UR8, `(.L_x_185) ;  /* 0x00000006081c7947 */ /* 0x000fea000b800000 */
[----:B------:R-:W-:-:S13]  /*9330*/  ELECT P0, URZ, PT ;  /* 0x00000000003f782f */ /* 0x000fda0003800000 */
.L_x_199:
[----:B------:R-:W-:Y:S04]  /*9340*/  BSSY B0, `(.L_x_186) ;  /* 0x000002b000007945 */ /* 0x000fe80003800000 */
[----:B------:R-:W-:Y:S05]  /*9350*/  @!P0 BRA `(.L_x_187) ;  /* 0x0000000000a48947 */ /* 0x000fea0003800000 */
[----:B------:R-:W-:-:S04]  /*9360*/  LOP3.LUT R4, R4, 0x2, RZ, 0xfc, !PT ;  /* 0x0000000204047812 */ /* 0x000fc800078efcff */
[----:B------:R-:W-:-:S13]  /*9370*/  ISETP.NE.AND P0, PT, R4, 0x3, PT ;  /* 0x000000030400780c */ /* 0x000fda0003f05270 */
[----:B------:R-:W-:Y:S05]  /*9380*/  @!P0 BRA `(.L_x_188) ;  /* 0x0000000000048947 */ /* 0x000fea0003800000 */
[----:B------:R-:W-:Y:S01]  /*9390*/  BPT.TRAP 0x1 ;  /* 0x000000040000795c */ /* 0x000fe20000300000 */
.L_x_188:
[----:B------:R-:W0:Y:S01]  /*93a0*/  S2R R3, SR_CgaCtaId ;  /* 0x0000000000037919 */ /* 0x000e220000008800 */
[----:B------:R-:W-:Y:S02]  /*93b0*/  MOV R0, 0x400 ;  /* 0x0000040000007802 */ /* 0x000fe40000000f00 */
[----:B------:R-:W-:Y:S02]  /*93c0*/  SHF.L.U32 R2, R14, 0x1f, RZ ;  /* 0x0000001f0e027819 */ /* 0x000fe400000006ff */
[----:B0-----:R-:W-:-:S05]  /*93d0*/  LEA R0, R3, R0, 0x18 ;  /* 0x0000000003007211 */ /* 0x001fca00078ec0ff */
[----:B------:R-:W-:-:S04]  /*93e0*/  VIADD R0, R0, 0x20 ;  /* 0x0000002000007836 */ /* 0x000fc80000000000 */
[C---:B------:R-:W-:Y:S02]  /*93f0*/  IMAD R5, R13.reuse, 0x8, R0 ;  /* 0x000000080d057824 */ /* 0x040fe400078e0200 */
[----:B------:R-:W-:Y:S02]  /*9400*/  VIADD R13, R13, 0x1 ;  /* 0x000000010d0d7836 */ /* 0x000fe40000000000 */
[----:B------:R-:W0:Y:S03]  /*9410*/  SYNCS.PHASECHK.TRANS64.TRYWAIT P0, [R5+URZ], R2 ;  /* 0x00000002050075a7 */ /* 0x000e26000800017f */
[----:B------:R-:W-:-:S04]  /*9420*/  ISETP.NE.AND P1, PT, R13, 0x4, PT ;  /* 0x000000040d00780c */ /* 0x000fc80003f25270 */
[----:B------:R-:W-:Y:S02]  /*9430*/  SEL R3, RZ, 0x1, P1 ;  /* 0x00000001ff037807 */ /* 0x000fe40000800000 */
[----:B------:R-:W-:Y:S02]  /*9440*/  SEL R13, R13, RZ, P1 ;  /* 0x000000ff0d0d7207 */ /* 0x000fe40000800000 */
[----:B------:R-:W-:-:S03]  /*9450*/  LOP3.LUT R14, R14, R3, RZ, 0x3c, !PT ;  /* 0x000000030e0e7212 */ /* 0x000fc600078e3cff */
[----:B------:R-:W-:Y:S01]  /*9460*/  IMAD R7, R13, 0x8, R0 ;  /* 0x000000080d077824 */ /* 0x000fe200078e0200 */
[----:B------:R-:W-:Y:S01]  /*9470*/  SHF.L.U32 R4, R14, 0x1f, RZ ;  /* 0x0000001f0e047819 */ /* 0x000fe200000006ff */
[----:B0-----:R-:W-:Y:S06]  /*9480*/  @!P0 BRA `(.L_x_189) ;  /* 0x0000000000e48947 */ /* 0x001fec0003800000 */
.L_x_200:
[----:B------:R-:W1:Y:S01]  /*9490*/  SYNCS.PHASECHK.TRANS64.TRYWAIT P0, [R7+URZ], R4 ;  /* 0x00000004070075a7 */ /* 0x000e62000800017f */
[----:B0-----:R-:W-:-:S05]  /*94a0*/  VIADD R2, R13, 0x1 ;  /* 0x000000010d027836 */ /* 0x001fca0000000000 */
[----:B------:R-:W-:-:S04]  /*94b0*/  ISETP.NE.AND P1, PT, R2, 0x4, PT ;  /* 0x000000040200780c */ /* 0x000fc80003f25270 */
[----:B------:R-:W-:Y:S02]  /*94c0*/  SEL R3, RZ, 0x1, P1 ;  /* 0x00000001ff037807 */ /* 0x000fe40000800000 */
[----:B------:R-:W-:Y:S02]  /*94d0*/  SEL R9, R2, RZ, P1 ;  /* 0x000000ff02097207 */ /* 0x000fe40000800000 */
[----:B------:R-:W-:-:S03]  /*94e0*/  LOP3.LUT R11, R14, R3, RZ, 0x3c, !PT ;  /* 0x000000030e0b7212 */ /* 0x000fc600078e3cff */
[----:B------:R-:W-:Y:S01]  /*94f0*/  IMAD R6, R9, 0x8, R0 ;  /* 0x0000000809067824 */ /* 0x000fe200078e0200 */
[----:B------:R-:W-:Y:S01]  /*9500*/  SHF.L.U32 R5, R11, 0x1f, RZ ;  /* 0x0000001f0b057819 */ /* 0x000fe200000006ff */
[----:B-1----:R-:W-:Y:S06]  /*9510*/  @!P0 BRA `(.L_x_190) ;  /* 0x0000000000d48947 */ /* 0x002fec0003800000 */
.L_x_201:
[----:B------:R-:W1:Y:S01]  /*9520*/  SYNCS.PHASECHK.TRANS64.TRYWAIT P0, [R6+URZ], R5 ;  /* 0x00000005060075a7 */ /* 0x000e62000800017f */
[----:B------:R-:W-:-:S05]  /*9530*/  VIADD R2, R9, 0x1 ;  /* 0x0000000109027836 */ /* 0x000fca0000000000 */
[----:B------:R-:W-:-:S04]  /*9540*/  ISETP.NE.AND P1, PT, R2, 0x4, PT ;  /* 0x000000040200780c */ /* 0x000fc80003f25270 */
[----:B0-----:R-:W-:Y:S02]  /*9550*/  SEL R4, RZ, 0x1, P1 ;  /* 0x00000001ff047807 */ /* 0x001fe40000800000 */
[----:B------:R-:W-:Y:S02]  /*9560*/  SEL R3, R2, RZ, P1 ;  /* 0x000000ff02037207 */ /* 0x000fe40000800000 */
[----:B------:R-:W-:Y:S01]  /*9570*/  LOP3.LUT R4, R11, R4, RZ, 0x3c, !PT ;  /* 0x000000040b047212 */ /* 0x000fe200078e3cff */
[----:B-1----:R-:W-:Y:S06]  /*9580*/  @!P0 BRA `(.L_x_191) ;  /* 0x0000000000cc8947 */ /* 0x002fec0003800000 */
.L_x_202:
[----:B------:R-:W-:Y:S01]  /*9590*/  IMAD R3, R3, 0x8, R0 ;  /* 0x0000000803037824 */ /* 0x000fe200078e0200 */
[----:B------:R-:W-:-:S07]  /*95a0*/  SHF.L.U32 R0, R4, 0x1f, RZ ;  /* 0x0000001f04007819 */ /* 0x000fce00000006ff */
.L_x_192:
[----:B-1----:R1:W2:Y:S02]  /*95b0*/  SYNCS.PHASECHK.TRANS64.TRYWAIT P0, [R3+URZ], R0 ;  /* 0x00000000030075a7 */ /* 0x0022a4000800017f */
[----:B--2---:R-:W-:Y:S05]  /*95c0*/  @!P0 NANOSLEEP.SYNCS 0x989680 ;  /* 0x009896800000895d */ /* 0x004fea0003900000 */
[----:B------:R-:W2:Y:S02]  /*95d0*/  @!P0 SYNCS.PHASECHK.TRANS64 P0, [R3+URZ], R0 ;  /* 0x00000000030085a7 */ /* 0x000ea4000800007f */
[----:B--2---:R-:W-:Y:S05]  /*95e0*/  @!P0 BRA `(.L_x_192) ;  /* 0xfffffffc00f08947 */ /* 0x004fea000383ffff */
.L_x_187:
[----:B------:R-:W-:Y:S05]  /*95f0*/  BSYNC B0 ;  /* 0x0000000000007941 */ /* 0x000fea0003800000 */
.L_x_186:
[----:B------:R-:W-:Y:S05]  /*9600*/  EXIT ;  /* 0x000000000000794d */ /* 0x000fea0003800000 */
.L_x_21:
[----:B-1----:R-:W-:-:S04]  /*9610*/  IMAD.U32 R13, RZ, RZ, UR6 ;  /* 0x00000006ff0d7e24 */ /* 0x002fc8000f8e00ff */
[----:B------:R1:W4:Y:S03]  /*9620*/  SYNCS.PHASECHK.TRANS64.TRYWAIT P0, [R13+URZ], R12 ;  /* 0x0000000c0d0075a7 */ /* 0x000326000800017f */
[----:B----4-:R-:W-:Y:S05]  /*9630*/  @!P0 NANOSLEEP.SYNCS 0x989680 ;  /* 0x009896800000895d */ /* 0x010fea0003900000 */
[----:B------:R-:W4:Y:S02]  /*9640*/  @!P0 SYNCS.PHASECHK.TRANS64 P0, [R13+URZ], R12 ;  /* 0x0000000c0d0085a7 */ /* 0x000f24000800007f */
[----:B----4-:R-:W-:Y:S05]  /*9650*/  @!P0 BRA `(.L_x_21) ;  /* 0xfffffffc00ec8947 */ /* 0x010fea000383ffff */
[----:B------:R-:W-:Y:S05]  /*9660*/  BRA `(.L_x_20) ;  /* 0xffffff8000647947 */ /* 0x000fea000383ffff */
.L_x_27:
[----:B-1----:R-:W-:-:S04]  /*9670*/  IMAD.U32 R145, RZ, RZ, UR12 ;  /* 0x0000000cff917e24 */ /* 0x002fc8000f8e00ff */
[----:B------:R1:W4:Y:S03]  /*9680*/  SYNCS.PHASECHK.TRANS64.TRYWAIT P0, [R145+URZ], R140 ;  /* 0x0000008c910075a7 */ /* 0x000326000800017f */
[----:B----4-:R-:W-:Y:S05]  /*9690*/  @!P0 NANOSLEEP.SYNCS 0x989680 ;  /* 0x009896800000895d */ /* 0x010fea0003900000 */
[----:B------:R-:W4:Y:S02]  /*96a0*/  @!P0 SYNCS.PHASECHK.TRANS64 P0, [R145+URZ], R140 ;  /* 0x0000008c910085a7 */ /* 0x000f24000800007f */
[----:B----4-:R-:W-:Y:S05]  /*96b0*/  @!P0 BRA `(.L_x_27) ;  /* 0xfffffffc00ec8947 */ /* 0x010fea000383ffff */
[----:B------:R-:W-:Y:S05]  /*96c0*/  BRA `(.L_x_26) ;  /* 0xffffff8800d87947 */ /* 0x000fea000383ffff */
.L_x_174:
[----:B------:R-:W-:Y:S01]  /*96d0*/  BSSY B1, `(.L_x_193) ;  /* 0x0000006000017945 */ /* 0x000fe20003800000 */
[----:B------:R-:W-:-:S07]  /*96e0*/  IMAD.MOV.U32 R5, RZ, RZ, -0x1 ;  /* 0xffffffffff057424 */ /* 0x000fce00078e00ff */
[----:B------:R-:W-:Y:S05]  /*96f0*/  WARPSYNC.COLLECTIVE R5, `(.L_x_194) ;  /* 0x00000000050c7348 */ /* 0x000fea0003c00000 */
[----:B------:R-:W-:Y:S02]  /*9700*/  ELECT P0, UR62, PT ;  /* 0x00000000003e782f */ /* 0x000fe40003800000 */
[----:B------:R-:W-:Y:S01]  /*9710*/  MOV R5, UR62 ;  /* 0x0000003e00057c02 */ /* 0x000fe20008000f00 */
[----:B------:R-:W-:Y:S10]  /*9720*/  ENDCOLLECTIVE ;  /* 0x000000000000791b */ /* 0x000ff40003800000 */
.L_x_194:
[----:B------:R-:W-:Y:S05]  /*9730*/  BSYNC B1 ;  /* 0x0000000000017941 */ /* 0x000fea0003800000 */
.L_x_193:
[----:B------:R-:W-:Y:S05]  /*9740*/  BRA `(.L_x_195) ;  /* 0xfffffff000347947 */ /* 0x000fea000383ffff */
.L_x_177:
[----:B-1----:R1:W2:Y:S02]  /*9750*/  SYNCS.PHASECHK.TRANS64.TRYWAIT P0, [R19+URZ+0x20], R8 ;  /* 0x00002008130075a7 */ /* 0x0022a4000800017f */
[----:B--2---:R-:W-:Y:S05]  /*9760*/  @!P0 NANOSLEEP.SYNCS 0x989680 ;  /* 0x009896800000895d */ /* 0x004fea0003900000 */
[----:B------:R-:W2:Y:S02]  /*9770*/  @!P0 SYNCS.PHASECHK.TRANS64 P0, [R19+URZ+0x20], R8 ;  /* 0x00002008130085a7 */ /* 0x000ea4000800007f */
[----:B--2---:R-:W-:Y:S05]  /*9780*/  @!P0 BRA `(.L_x_177) ;  /* 0xfffffffc00f08947 */ /* 0x004fea000383ffff */
[----:B------:R-:W-:Y:S05]  /*9790*/  BRA `(.L_x_196) ;  /* 0xfffffff000707947 */ /* 0x000fea000383ffff */
.L_x_185:
[----:B------:R-:W-:Y:S01]  /*97a0*/  BSSY B0, `(.L_x_197) ;  /* 0x0000006000007945 */ /* 0x000fe20003800000 */
[----:B------:R-:W-:-:S07]  /*97b0*/  IMAD.MOV.U32 R5, RZ, RZ, -0x1 ;  /* 0xffffffffff057424 */ /* 0x000fce00078e00ff */
[----:B------:R-:W-:Y:S05]  /*97c0*/  WARPSYNC.COLLECTIVE R5, `(.L_x_198) ;  /* 0x00000000050c7348 */ /* 0x000fea0003c00000 */
[----:B------:R-:W-:Y:S02]  /*97d0*/  ELECT P0, UR62, PT ;  /* 0x00000000003e782f */ /* 0x000fe40003800000 */
[----:B------:R-:W-:Y:S01]  /*97e0*/  MOV R5, UR62 ;  /* 0x0000003e00057c02 */ /* 0x000fe20008000f00 */
[----:B------:R-:W-:Y:S10]  /*97f0*/  ENDCOLLECTIVE ;  /* 0x000000000000791b */ /* 0x000ff40003800000 */
.L_x_198:
[----:B------:R-:W-:Y:S05]  /*9800*/  BSYNC B0 ;  /* 0x0000000000007941 */ /* 0x000fea0003800000 */
.L_x_197:
[----:B------:R-:W-:Y:S05]  /*9810*/  BRA `(.L_x_199) ;  /* 0xfffffff800c87947 */ /* 0x000fea000383ffff */
.L_x_189:
[----:B0-----:R0:W1:Y:S02]  /*9820*/  SYNCS.PHASECHK.TRANS64.TRYWAIT P0, [R5+URZ], R2 ;  /* 0x00000002050075a7 */ /* 0x001064000800017f */
[----:B-1----:R-:W-:Y:S05]  /*9830*/  @!P0 NANOSLEEP.SYNCS 0x989680 ;  /* 0x009896800000895d */ /* 0x002fea0003900000 */
[----:B------:R-:W1:Y:S02]  /*9840*/  @!P0 SYNCS.PHASECHK.TRANS64 P0, [R5+URZ], R2 ;  /* 0x00000002050085a7 */ /* 0x000e64000800007f */
[----:B-1----:R-:W-:Y:S05]  /*9850*/  @!P0 BRA `(.L_x_189) ;  /* 0xfffffffc00f08947 */ /* 0x002fea000383ffff */
[----:B------:R-:W-:Y:S05]  /*9860*/  BRA `(.L_x_200) ;  /* 0xfffffffc00087947 */ /* 0x000fea000383ffff */
.L_x_190:
[----:B0-----:R0:W1:Y:S02]  /*9870*/  SYNCS.PHASECHK.TRANS64.TRYWAIT P0, [R7+URZ], R4 ;  /* 0x00000004070075a7 */ /* 0x001064000800017f */
[----:B-1----:R-:W-:Y:S05]  /*9880*/  @!P0 NANOSLEEP.SYNCS 0x989680 ;  /* 0x009896800000895d */ /* 0x002fea0003900000 */
[----:B------:R-:W1:Y:S02]  /*9890*/  @!P0 SYNCS.PHASECHK.TRANS64 P0, [R7+URZ], R4 ;  /* 0x00000004070085a7 */ /* 0x000e64000800007f */
[----:B-1----:R-:W-:Y:S05]  /*98a0*/  @!P0 BRA `(.L_x_190) ;  /* 0xfffffffc00f08947 */ /* 0x002fea000383ffff */
[----:B------:R-:W-:Y:S05]  /*98b0*/  BRA `(.L_x_201) ;  /* 0xfffffffc00187947 */ /* 0x000fea000383ffff */
.L_x_191:
[----:B0-----:R0:W1:Y:S02]  /*98c0*/  SYNCS.PHASECHK.TRANS64.TRYWAIT P0, [R6+URZ], R5 ;  /* 0x00000005060075a7 */ /* 0x001064000800017f */
[----:B-1----:R-:W-:Y:S05]  /*98d0*/  @!P0 NANOSLEEP.SYNCS 0x989680 ;  /* 0x009896800000895d */ /* 0x002fea0003900000 */
[----:B------:R-:W1:Y:S02]  /*98e0*/  @!P0 SYNCS.PHASECHK.TRANS64 P0, [R6+URZ], R5 ;  /* 0x00000005060085a7 */ /* 0x000e64000800007f */
[----:B-1----:R-:W-:Y:S05]  /*98f0*/  @!P0 BRA `(.L_x_191) ;  /* 0xfffffffc00f08947 */ /* 0x002fea000383ffff */
[----:B------:R-:W-:Y:S05]  /*9900*/  BRA `(.L_x_202) ;  /* 0xfffffffc00207947 */ /* 0x000fea000383ffff */
.L_x_203:
[----:B------:R-:W-:-:S00]  /*9910*/  BRA `(.L_x_203) ;  /* 0xfffffffc00fc7947 */ /* 0x000fc0000383ffff */
[----:B------:R-:W-:-:S00]  /*9920*/  NOP ;  /* 0x0000000000007918 */ /* 0x000fc00000000000 */
        /* <DEDUP_REMOVED lines=13> */
.L_x_204:


//--------------------- .nv.shared._ZN7cutlass13device_kernelINS_4gemm6kernel13GemmUniversalIN4cute5tupleIJiiiiEEENS1_10collective13CollectiveMmaINS1_37MainloopSm90TmaGmmaWarpSpecializedFP8ILi4ENS5_IJNS4_1CILi2EEESB_NSA_ILi1EEEEEENS1_35KernelTmaWarpSpecializedCooperativeEEENS5_IJNSA_ILi128EEESG_SG_EEENS_12float_e4m3_tENS5_IJlSC_lEEESI_SJ_NS4_8TiledMMAINS4_8MMA_AtomIJNS4_4SM904GMMA31MMA_64x128x32_F32E4M3E4M3_SS_TNILNSN_7ScaleInE1ELSP_1EEEEEENS4_6LayoutINS5_IJSB_SC_SC_EEENS5_IJSC_NSA_ILi0EEESU_EEEEENS5_IJNS4_10UnderscoreESX_SX_EEEEENS4_23SM90_TMA_LOAD_MULTICASTENS4_14ComposedLayoutINS4_7SwizzleILi3ELi4ELi3EEENS4_18smem_ptr_flag_bitsILi8EEENSS_INS5_IJNSA_ILi8EEESG_EEENS5_IJSG_SC_EEEEEEEvNS4_8identityES10_S1A_vS1B_EENS_8epilogue10collective6detail29Sm90TmaWarpSpecializedAdapterINS1E_15DefaultEpilogueISI_SJ_SJ_NS1D_6thread17LinearCombinationISI_Li1EffLNS1I_9ScaleType4KindE0ELNS_15FloatRoundStyleE2ESI_EENS1_15EpilogueDefaultEEEEEvvEEEEvNT_6ParamsE --------------------------
	.section	.nv.shared._ZN7cutlass13device_kernelINS_4gemm6kernel13GemmUniversalIN4cute5tupleIJiiiiEEENS1_10collective13CollectiveMmaINS1_37MainloopSm90TmaGmmaWarpSpecializedFP8ILi4ENS5_IJNS4_1CILi2EEESB_NSA_ILi1EEEEEENS1_35KernelTmaWarpSpecializedCooperativeEEENS5_IJNSA_ILi128EEESG_SG_EEENS_12float_e4m3_tENS5_IJlSC_lEEESI_SJ_NS4_8TiledMMAINS4_8MMA_AtomIJNS4_4SM904GMMA31MMA_64x128x32_F32E4M3E4M3_SS_TNILNSN_7ScaleInE1ELSP_1EEEEEENS4_6LayoutINS5_IJSB_SC_SC_EEENS5_IJSC_NSA_ILi0EEESU_EEEEENS5_IJNS4_10UnderscoreESX_SX_EEEEENS4_23SM90_TMA_LOAD_MULTICASTENS4_14ComposedLayoutINS4_7SwizzleILi3ELi4ELi3EEENS4_18smem_ptr_flag_bitsILi8EEENSS_INS5_IJNSA_ILi8EEESG_EEENS5_IJSG_SC_EEEEEEEvNS4_8identityES10_S1A_vS1B_EENS_8epilogue10collective6detail29Sm90TmaWarpSpecializedAdapterINS1E_15DefaultEpilogueISI_SJ_SJ_NS1D_6thread17LinearCombinationISI_Li1EffLNS1I_9ScaleType4KindE0ELNS_15FloatRoundStyleE2ESI_EENS1_15EpilogueDefaultEEEEEvvEEEEvNT_6ParamsE,"aw",@nobits
	.sectionflags	@""
	.align	16
	.zero		1024


//--------------------- .nv.shared.reserved.0     --------------------------
	.section	.nv.shared.reserved.0,"aw",@nobits
	.weak		__nv_reservedSMEM_offset_0_alias
	.size		__nv_reservedSMEM_offset_0_alias, 0, 0
	.other		__nv_reservedSMEM_offset_0_alias,@"STO_CUDA_RESERVED_SHARED STV_DEFAULT"
__nv_reservedSMEM_offset_0_alias:
	.zero		0


//--------------------- .nv.global                --------------------------
	.section	.nv.global,"aw",@nobits
.nv.global:
	.type		_ZN39_INTERNAL_e98a5831_4_k_cu_2b79e261_52264cute1_E,@object
	.size		_ZN39_INTERNAL_e98a5831_4_k_cu_2b79e261_52264cute1_E,(_ZN39_INTERNAL_e98a5831_4_k_cu_2b79e261_52264cuda3std3__45__cpo6cbeginE - _ZN39_INTERNAL_e98a5831_4_k_cu_2b79e261_52264cute1_E)
_ZN39_INTERNAL_e98a5831_4_k_cu_2b79e261_52264cute1_E:
	.zero		1
	.type		_ZN39_INTERNAL_e98a5831_4_k_cu_2b79e261_52264cuda3std3__45__cpo6cbeginE,@object
	.size		_ZN39_INTERNAL_e98a5831_4_k_cu_2b79e261_52264cuda3std3__45__cpo6cbeginE,(_ZN39_INTERNAL_e98a5831_4_k_cu_2b79e261_52264cuda3std3__48in_placeE - _ZN39_INTERNAL_e98a5831_4_k_cu_2b79e261_52264cuda3std3__45__cpo6cbeginE)
_ZN39_INTERNAL_e98a5831_4_k_cu_2b79e261_52264cuda3std3__45__cpo6cbeginE:
	.zero		1
	.type		_ZN39_INTERNAL_e98a5831_4_k_cu_2b79e261_52264cuda3std3__48in_placeE,@object
	.size		_ZN39_INTERNAL_e98a5831_4_k_cu_2b79e261_52264cuda3std3__48in_placeE,(_ZN39_INTERNAL_e98a5831_4_k_cu_2b79e261_52264cuda3std6ranges3__45__cpo9iter_moveE - _ZN39_INTERNAL_e98a5831_4_k_cu_2b79e261_52264cuda3std3__48in_placeE)
_ZN39_INTERNAL_e98a5831_4_k_cu_2b79e261_52264cuda3std3__48in_placeE:
	.zero		1
	.type		_ZN39_INTERNAL_e98a5831_4_k_cu_2b79e261_52264cuda3std6ranges3__45__cpo9iter_moveE,@object
	.size		_ZN39_INTERNAL_e98a5831_4_k_cu_2b79e261_52264cuda3std6ranges3__45__cpo9iter_moveE,(_ZN39_INTERNAL_e98a5831_4_k_cu_2b79e261_52264cuda3std3__45__cpo5beginE - _ZN39_INTERNAL_e98a5831_4_k_cu_2b79e261_52264cuda3std6ranges3__45__cpo9iter_moveE)
_ZN39_INTERNAL_e98a5831_4_k_cu_2b79e261_52264cuda3std6ranges3__45__cpo9iter_moveE:
	.zero		1
	.type		_ZN39_INTERNAL_e98a5831_4_k_cu_2b79e261_52264cuda3std3__45__cpo5beginE,@object
	.size		_ZN39_INTERNAL_e98a5831_4_k_cu_2b79e261_52264cuda3std3__45__cpo5beginE,(_ZN39_INTERNAL_e98a5831_4_k_cu_2b79e261_52264cuda3std3__441_GLOBAL__N__e98a5831_4_k_cu_2b79e261_52266ignoreE - _ZN39_INTERNAL_e98a5831_4_k_cu_2b79e261_52264cuda3std3__45__cpo5beginE)
_ZN39_INTERNAL_e98a5831_4_k_cu_2b79e261_52264cuda3std3__45__cpo5beginE:
	.zero		1
	.type		_ZN39_INTERNAL_e98a5831_4_k_cu_2b79e261_52264cuda3std3__441_GLOBAL__N__e98a5831_4_k_cu_2b79e261_52266ignoreE,@object
	.size		_ZN39_INTERNAL_e98a5831_4_k_cu_2b79e261_52264cuda3std3__441_GLOBAL__N__e98a5831_4_k_cu_2b79e261_52266ignoreE,(_ZN39_INTERNAL_e98a5831_4_k_cu_2b79e261_52264cute7productE - _ZN39_INTERNAL_e98a5831_4_k_cu_2b79e261_52264cuda3std3__441_GLOBAL__N__e98a5831_4_k_cu_2b79e261_52266ignoreE)
_ZN39_INTERNAL_e98a5831_4_k_cu_2b79e261_52264cuda3std3__441_GLOBAL__N__e98a5831_4_k_cu_2b79e261_52266ignoreE:
	.zero		1
	.type		_ZN39_INTERNAL_e98a5831_4_k_cu_2b79e261_52264cute7productE,@object
	.size		_ZN39_INTERNAL_e98a5831_4_k_cu_2b79e261_52264cute7productE,(_ZN39_INTERNAL_e98a5831_4_k_cu_2b79e261_52264cuda3std3__45__cpo3endE - _ZN39_INTERNAL_e98a5831_4_k_cu_2b79e261_52264cute7productE)
_ZN39_INTERNAL_e98a5831_4_k_cu_2b79e261_52264cute7productE:
	.zero		1
	.type		_ZN39_INTERNAL_e98a5831_4_k_cu_2b79e261_52264cuda3std3__45__cpo3endE,@object
	.size		_ZN39_INTERNAL_e98a5831_4_k_cu_2b79e261_52264cuda3std3__45__cpo3endE,(_ZN39_INTERNAL_e98a5831_4_k_cu_2b79e261_52264cuda3std3__419piecewise_constructE - _ZN39_INTERNAL_e98a5831_4_k_cu_2b79e261_52264cuda3std3__45__cpo3endE)
_ZN39_INTERNAL_e98a5831_4_k_cu_2b79e261_52264cuda3std3__45__cpo3endE:
	.zero		1
	.type		_ZN39_INTERNAL_e98a5831_4_k_cu_2b79e261_52264cuda3std3__419piecewise_constructE,@object
	.size		_ZN39_INTERNAL_e98a5831_4_k_cu_2b79e261_52264cuda3std3__419piecewise_constructE,(_ZN39_INTERNAL_e98a5831_4_k_cu_2b79e261_52264cuda3std3__45__cpo4cendE - _ZN39_INTERNAL_e98a5831_4_k_cu_2b79e261_52264cuda3std3__419piecewise_constructE)
_ZN39_INTERNAL_e98a5831_4_k_cu_2b79e261_52264cuda3std3__419piecewise_constructE:
	.zero		1
	.type		_ZN39_INTERNAL_e98a5831_4_k_cu_2b79e261_52264cuda3std3__45__cpo4cendE,@object
	.size		_ZN39_INTERNAL_e98a5831_4_k_cu_2b79e261_52264cuda3std3__45__cpo4cendE,(_ZN39_INTERNAL_e98a5831_4_k_cu_2b79e261_52264cuda3std6ranges3__45__cpo4swapE - _ZN39_INTERNAL_e98a5831_4_k_cu_2b79e261_52264cuda3std3__45__cpo4cendE)
_ZN39_INTERNAL_e98a5831_4_k_cu_2b79e261_52264cuda3std3__45__cpo4cendE:
	.zero		1
	.type		_ZN39_INTERNAL_e98a5831_4_k_cu_2b79e261_52264cuda3std6ranges3__45__cpo4swapE,@object
	.size		_ZN39_INTERNAL_e98a5831_4_k_cu_2b79e261_52264cuda3std6ranges3__45__cpo4swapE,(.L_7 - _ZN39_INTERNAL_e98a5831_4_k_cu_2b79e261_52264cuda3std6ranges3__45__cpo4swapE)
_ZN39_INTERNAL_e98a5831_4_k_cu_2b79e261_52264cuda3std6ranges3__45__cpo4swapE:
	.zero		1
.L_7:


//--------------------- .nv.constant0._ZN7cutlass13device_kernelINS_4gemm6kernel13GemmUniversalIN4cute5tupleIJiiiiEEENS1_10collective13CollectiveMmaINS1_37MainloopSm90TmaGmmaWarpSpecializedFP8ILi4ENS5_IJNS4_1CILi2EEESB_NSA_ILi1EEEEEENS1_35KernelTmaWarpSpecializedCooperativeEEENS5_IJNSA_ILi128EEESG_SG_EEENS_12float_e4m3_tENS5_IJlSC_lEEESI_SJ_NS4_8TiledMMAINS4_8MMA_AtomIJNS4_4SM904GMMA31MMA_64x128x32_F32E4M3E4M3_SS_TNILNSN_7ScaleInE1ELSP_1EEEEEENS4_6LayoutINS5_IJSB_SC_SC_EEENS5_IJSC_NSA_ILi0EEESU_EEEEENS5_IJNS4_10UnderscoreESX_SX_EEEEENS4_23SM90_TMA_LOAD_MULTICASTENS4_14ComposedLayoutINS4_7SwizzleILi3ELi4ELi3EEENS4_18smem_ptr_flag_bitsILi8EEENSS_INS5_IJNSA_ILi8EEESG_EEENS5_IJSG_SC_EEEEEEEvNS4_8identityES10_S1A_vS1B_EENS_8epilogue10collective6detail29Sm90TmaWarpSpecializedAdapterINS1E_15DefaultEpilogueISI_SJ_SJ_NS1D_6thread17LinearCombinationISI_Li1EffLNS1I_9ScaleType4KindE0ELNS_15FloatRoundStyleE2ESI_EENS1_15EpilogueDefaultEEEEEvvEEEEvNT_6ParamsE --------------------------
	.section	.nv.constant0._ZN7cutlass13device_kernelINS_4gemm6kernel13GemmUniversalIN4cute5tupleIJiiiiEEENS1_10collective13CollectiveMmaINS1_37MainloopSm90TmaGmmaWarpSpecializedFP8ILi4ENS5_IJNS4_1CILi2EEESB_NSA_ILi1EEEEEENS1_35KernelTmaWarpSpecializedCooperativeEEENS5_IJNSA_ILi128EEESG_SG_EEENS_12float_e4m3_tENS5_IJlSC_lEEESI_SJ_NS4_8TiledMMAINS4_8MMA_AtomIJNS4_4SM904GMMA31MMA_64x128x32_F32E4M3E4M3_SS_TNILNSN_7ScaleInE1ELSP_1EEEEEENS4_6LayoutINS5_IJSB_SC_SC_EEENS5_IJSC_NSA_ILi0EEESU_EEEEENS5_IJNS4_10UnderscoreESX_SX_EEEEENS4_23SM90_TMA_LOAD_MULTICASTENS4_14ComposedLayoutINS4_7SwizzleILi3ELi4ELi3EEENS4_18smem_ptr_flag_bitsILi8EEENSS_INS5_IJNSA_ILi8EEESG_EEENS5_IJSG_SC_EEEEEEEvNS4_8identityES10_S1A_vS1B_EENS_8epilogue10collective6detail29Sm90TmaWarpSpecializedAdapterINS1E_15DefaultEpilogueISI_SJ_SJ_NS1D_6thread17LinearCombinationISI_Li1EffLNS1I_9ScaleType4KindE0ELNS_15FloatRoundStyleE2ESI_EENS1_15EpilogueDefaultEEEEEvvEEEEvNT_6ParamsE,"a",@progbits
	.sectionflags	@""
	.align	4
.nv.constant0._ZN7cutlass13device_kernelINS_4gemm6kernel13GemmUniversalIN4cute5tupleIJiiiiEEENS1_10collective13CollectiveMmaINS1_37MainloopSm90TmaGmmaWarpSpecializedFP8ILi4ENS5_IJNS4_1CILi2EEESB_NSA_ILi1EEEEEENS1_35KernelTmaWarpSpecializedCooperativeEEENS5_IJNSA_ILi128EEESG_SG_EEENS_12float_e4m3_tENS5_IJlSC_lEEESI_SJ_NS4_8TiledMMAINS4_8MMA_AtomIJNS4_4SM904GMMA31MMA_64x128x32_F32E4M3E4M3_SS_TNILNSN_7ScaleInE1ELSP_1EEEEEENS4_6LayoutINS5_IJSB_SC_SC_EEENS5_IJSC_NSA_ILi0EEESU_EEEEENS5_IJNS4_10UnderscoreESX_SX_EEEEENS4_23SM90_TMA_LOAD_MULTICASTENS4_14ComposedLayoutINS4_7SwizzleILi3ELi4ELi3EEENS4_18smem_ptr_flag_bitsILi8EEENSS_INS5_IJNSA_ILi8EEESG_EEENS5_IJSG_SC_EEEEEEEvNS4_8identityES10_S1A_vS1B_EENS_8epilogue10collective6detail29Sm90TmaWarpSpecializedAdapterINS1E_15DefaultEpilogueISI_SJ_SJ_NS1D_6thread17LinearCombinationISI_Li1EffLNS1I_9ScaleType4KindE0ELNS_15FloatRoundStyleE2ESI_EENS1_15EpilogueDefaultEEEEEvvEEEEvNT_6ParamsE:
	.zero		1664


//--------------------- SYMBOLS --------------------------

	.type		.nv.reservedSmem.offset0,@object
	.size		.nv.reservedSmem.offset0,0x4
